	.target	sm_90a

	.elftype	@"ET_EXEC"


//--------------------- .note.nv.tkinfo           --------------------------
	.section	.note.nv.tkinfo,"",@"SHT_NOTE"
	.sectionflags	@"SHF_NOTE_NV_TKINFO"
	.tkinfo
        /*0018*/ 	.word	0x00000002
        /*0030*/ 	.string	""
        /*0030*/ 	.string	"ptxas"
        /*0030*/ 	.string	"Cuda compilation tools, release 13.0, V13.0.88"
        /*0030*/ 	.string	"Build cuda_13.0.r13.0/compiler.36424714_0"
        /*0030*/ 	.string	"-v  -suppress-debug-info  -lineinfo  -arch sm_90a "



//--------------------- .note.nv.cuinfo           --------------------------
	.section	.note.nv.cuinfo,"",@"SHT_NOTE"
	.sectionflags	@"SHF_NOTE_NV_CUINFO"
        /*0018*/ 	.short	0x0002
        /*001a*/ 	.short	0x005a
        /*001c*/ 	.short	0x0082
	.zero		2


//--------------------- .nv.info                  --------------------------
	.section	.nv.info,"",@"SHT_CUDA_INFO"
	.align	4


	//----- nvinfo : EIATTR_REGCOUNT
	.align		4
        /*0000*/ 	.byte	0x04, 0x2f
        /*0002*/ 	.short	(.L_1 - .L_0)
	.align		4
.L_0:
        /*0004*/ 	.word	index@(gluon_wgmma)
        /*0008*/ 	.word	0x0000002a


	//----- nvinfo : EIATTR_FRAME_SIZE
	.align		4
.L_1:
        /*000c*/ 	.byte	0x04, 0x11
        /*000e*/ 	.short	(.L_3 - .L_2)
	.align		4
.L_2:
        /*0010*/ 	.word	index@(gluon_wgmma)
        /*0014*/ 	.word	0x00000000


	//----- nvinfo : EIATTR_MIN_STACK_SIZE
	.align		4
.L_3:
        /*0018*/ 	.byte	0x04, 0x12
        /*001a*/ 	.short	(.L_5 - .L_4)
	.align		4
.L_4:
        /*001c*/ 	.word	index@(gluon_wgmma)
        /*0020*/ 	.word	0x00000000
.L_5:


//--------------------- .nv.compat                --------------------------
	.section	.nv.compat,"",@"SHT_CUDA_COMPAT_INFO"
	.align	4
        /*0000*/ 	.byte	0x02, 0x09, 0x01, 0x00, 0x02, 0x02, 0x04, 0x00, 0x02, 0x05, 0x05, 0x00, 0x03, 0x07, 0x01, 0x01
        /*0010*/ 	.byte	0x02, 0x03, 0x03, 0x00, 0x02, 0x06, 0x01, 0x00, 0x04, 0x0b, 0x08, 0x00, 0x00, 0x00, 0x00, 0x00
        /*0020*/ 	.byte	0x00, 0x00, 0x00, 0x00


//--------------------- .nv.info.gluon_wgmma      --------------------------
	.section	.nv.info.gluon_wgmma,"",@"SHT_CUDA_INFO"
	.sectionflags	@""
	.align	4


	//----- nvinfo : EIATTR_CUDA_API_VERSION
	.align		4
        /*0000*/ 	.byte	0x04, 0x37
        /*0002*/ 	.short	(.L_7 - .L_6)
.L_6:
        /*0004*/ 	.word	0x00000082


	//----- nvinfo : EIATTR_KPARAM_INFO
	.align		4
.L_7:
        /*0008*/ 	.byte	0x04, 0x17
        /*000a*/ 	.short	(.L_9 - .L_8)
.L_8:
        /*000c*/ 	.word	0x00000000
        /*0010*/ 	.short	0x000a
        /*0012*/ 	.short	0x0048
        /*0014*/ 	.byte	0x00, 0xf4, 0x21, 0x00


	//----- nvinfo : EIATTR_KPARAM_INFO
	.align		4
.L_9:
        /*0018*/ 	.byte	0x04, 0x17
        /*001a*/ 	.short	(.L_11 - .L_10)
.L_10:
        /*001c*/ 	.word	0x00000000
        /*0020*/ 	.short	0x0009
        /*0022*/ 	.short	0x0040
        /*0024*/ 	.byte	0x00, 0xf4, 0x21, 0x00


	//----- nvinfo : EIATTR_KPARAM_INFO
	.align		4
.L_11:
        /*0028*/ 	.byte	0x04, 0x17
        /*002a*/ 	.short	(.L_13 - .L_12)
.L_12:
        /*002c*/ 	.word	0x00000000
        /*0030*/ 	.short	0x0008
        /*0032*/ 	.short	0x0038
        /*0034*/ 	.byte	0x00, 0xf0, 0x21, 0x00


	//----- nvinfo : EIATTR_KPARAM_INFO
	.align		4
.L_13:
        /*0038*/ 	.byte	0x04, 0x17
        /*003a*/ 	.short	(.L_15 - .L_14)
.L_14:
        /*003c*/ 	.word	0x00000000
        /*0040*/ 	.short	0x0007
        /*0042*/ 	.short	0x0030
        /*0044*/ 	.byte	0x00, 0xf0, 0x21, 0x00


	//----- nvinfo : EIATTR_KPARAM_INFO
	.align		4
.L_15:
        /*0048*/ 	.byte	0x04, 0x17
        /*004a*/ 	.short	(.L_17 - .L_16)
.L_16:
        /*004c*/ 	.word	0x00000000
        /*0050*/ 	.short	0x0006
        /*0052*/ 	.short	0x0028
        /*0054*/ 	.byte	0x00, 0xf0, 0x21, 0x00


	//----- nvinfo : EIATTR_KPARAM_INFO
	.align		4
.L_17:
        /*0058*/ 	.byte	0x04, 0x17
        /*005a*/ 	.short	(.L_19 - .L_18)
.L_18:
        /*005c*/ 	.word	0x00000000
        /*0060*/ 	.short	0x0005
        /*0062*/ 	.short	0x0020
        /*0064*/ 	.byte	0x00, 0xf0, 0x11, 0x00


	//----- nvinfo : EIATTR_KPARAM_INFO
	.align		4
.L_19:
        /*0068*/ 	.byte	0x04, 0x17
        /*006a*/ 	.short	(.L_21 - .L_20)
.L_20:
        /*006c*/ 	.word	0x00000000
        /*0070*/ 	.short	0x0004
        /*0072*/ 	.short	0x001c
        /*0074*/ 	.byte	0x00, 0xf0, 0x11, 0x00


	//----- nvinfo : EIATTR_KPARAM_INFO
	.align		4
.L_21:
        /*0078*/ 	.byte	0x04, 0x17
        /*007a*/ 	.short	(.L_23 - .L_22)
.L_22:
        /*007c*/ 	.word	0x00000000
        /*0080*/ 	.short	0x0003
        /*0082*/ 	.short	0x0018
        /*0084*/ 	.byte	0x00, 0xf0, 0x11, 0x00


	//----- nvinfo : EIATTR_KPARAM_INFO
	.align		4
.L_23:
        /*0088*/ 	.byte	0x04, 0x17
        /*008a*/ 	.short	(.L_25 - .L_24)
.L_24:
        /*008c*/ 	.word	0x00000000
        /*0090*/ 	.short	0x0002
        /*0092*/ 	.short	0x0010
        /*0094*/ 	.byte	0x00, 0xf4, 0x21, 0x00


	//----- nvinfo : EIATTR_KPARAM_INFO
	.align		4
.L_25:
        /*0098*/ 	.byte	0x04, 0x17
        /*009a*/ 	.short	(.L_27 - .L_26)
.L_26:
        /*009c*/ 	.word	0x00000000
        /*00a0*/ 	.short	0x0001
        /*00a2*/ 	.short	0x0008
        /*00a4*/ 	.byte	0x00, 0xf4, 0x21, 0x00


	//----- nvinfo : EIATTR_KPARAM_INFO
	.align		4
.L_27:
        /*00a8*/ 	.byte	0x04, 0x17
        /*00aa*/ 	.short	(.L_29 - .L_28)
.L_28:
        /*00ac*/ 	.word	0x00000000
        /*00b0*/ 	.short	0x0000
        /*00b2*/ 	.short	0x0000
        /*00b4*/ 	.byte	0x00, 0xf4, 0x21, 0x00


	//----- nvinfo : EIATTR_SPARSE_MMA_MASK
	.align		4
.L_29:
        /*00b8*/ 	.byte	0x03, 0x50
        /*00ba*/ 	.short	0x0000


	//----- nvinfo : EIATTR_MAXREG_COUNT
	.align		4
        /*00bc*/ 	.byte	0x03, 0x1b
        /*00be*/ 	.short	0x00ff


	//----- nvinfo : EIATTR_NUM_BARRIERS
	.align		4
        /*00c0*/ 	.byte	0x02, 0x4c
        /*00c2*/ 	.byte	0x01
	.zero		1


	//----- nvinfo : EIATTR_MERCURY_ISA_VERSION
	.align		4
        /*00c4*/ 	.byte	0x03, 0x5f
        /*00c6*/ 	.short	0x0101


	//----- nvinfo : EIATTR_INT_WARP_WIDE_INSTR_OFFSETS
	.align		4
        /*00c8*/ 	.byte	0x04, 0x31
        /*00ca*/ 	.short	(.L_31 - .L_30)


	//   ....[0]....
.L_30:
        /*00cc*/ 	.word	0x00001220


	//   ....[1]....
        /*00d0*/ 	.word	0x00001240


	//   ....[2]....
        /*00d4*/ 	.word	0x00001250


	//   ....[3]....
        /*00d8*/ 	.word	0x00001260


	//   ....[4]....
        /*00dc*/ 	.word	0x00001370


	//   ....[5]....
        /*00e0*/ 	.word	0x000015f0


	//   ....[6]....
        /*00e4*/ 	.word	0x00001600


	//   ....[7]....
        /*00e8*/ 	.word	0x00001680


	//   ....[8]....
        /*00ec*/ 	.word	0x00001690


	//   ....[9]....
        /*00f0*/ 	.word	0x00001a70


	//   ....[10]....
        /*00f4*/ 	.word	0x00001a80


	//----- nvinfo : EIATTR_COOP_GROUP_MASK_REGIDS
	.align		4
.L_31:
        /*00f8*/ 	.byte	0x04, 0x29
        /*00fa*/ 	.short	(.L_33 - .L_32)


	//   ....[0]....
.L_32:
        /*00fc*/ 	.word	0xffffffff


	//   ....[1]....
        /*0100*/ 	.word	0xffffffff


	//   ....[2]....
        /*0104*/ 	.word	0xffffffff


	//----- nvinfo : EIATTR_COOP_GROUP_INSTR_OFFSETS
	.align		4
.L_33:
        /*0108*/ 	.byte	0x04, 0x28
        /*010a*/ 	.short	(.L_35 - .L_34)


	//   ....[0]....
.L_34:
        /*010c*/ 	.word	0x00000140


	//   ....[1]....
        /*0110*/ 	.word	0x000006e0


	//   ....[2]....
        /*0114*/ 	.word	0x00000cb0


	//----- nvinfo : EIATTR_MBARRIER_INSTR_OFFSETS
	.align		4
.L_35:
        /*0118*/ 	.byte	0x04, 0x39
        /*011a*/ 	.short	(.L_37 - .L_36)


	//   ....[0]....
.L_36:
        /*011c*/ 	.word	0x000013a0
        /*0120*/ 	.word	0x000000ff
        /*0124*/ 	.word	0x00008000
        /*0128*/ 	.short	0x0100
        /*012a*/ 	.byte	0x10
	.zero		1


	//   ....[1]....
        /*012c*/ 	.word	0x000013c0
        /*0130*/ 	.word	0x000000ff
        /*0134*/ 	.word	0x00008008
        /*0138*/ 	.short	0x0100
        /*013a*/ 	.byte	0x10
	.zero		1


	//   ....[2]....
        /*013c*/ 	.word	0x000013f0
        /*0140*/ 	.word	0x000000ff
        /*0144*/ 	.word	0x00008010
        /*0148*/ 	.short	0x0100
        /*014a*/ 	.byte	0x10
	.zero		1


	//   ....[3]....
        /*014c*/ 	.word	0x00001410
        /*0150*/ 	.word	0x000000ff
        /*0154*/ 	.word	0x00008018
        /*0158*/ 	.short	0x0100
        /*015a*/ 	.byte	0x10
	.zero		1


	//   ....[4]....
        /*015c*/ 	.word	0x00001770
        /*0160*/ 	.word	0x000000ff
        /*0164*/ 	.word	0x00008000
        /*0168*/ 	.short	0x010a
        /*016a*/ 	.byte	0x21
	.zero		1


	//   ....[5]....
        /*016c*/ 	.word	0x00001a00
        /*0170*/ 	.word	0x000000ff
        /*0174*/ 	.word	0x00008000
        /*0178*/ 	.short	0x0108
        /*017a*/ 	.byte	0x10
	.zero		1


	//   ....[6]....
        /*017c*/ 	.word	0x00001a90
        /*0180*/ 	.word	0x000000ff
        /*0184*/ 	.word	0x00008008
        /*0188*/ 	.short	0x0108
        /*018a*/ 	.byte	0x10
	.zero		1


	//   ....[7]....
        /*018c*/ 	.word	0x00001ad0
        /*0190*/ 	.word	0x000000ff
        /*0194*/ 	.word	0x00008010
        /*0198*/ 	.short	0x0108
        /*019a*/ 	.byte	0x10
	.zero		1


	//   ....[8]....
        /*019c*/ 	.word	0x00001af0
        /*01a0*/ 	.word	0x000000ff
        /*01a4*/ 	.word	0x00008018
        /*01a8*/ 	.short	0x0108
        /*01aa*/ 	.byte	0x10
	.zero		1


	//   ....[9]....
        /*01ac*/ 	.word	0x00001c00
        /*01b0*/ 	.word	0x000000ff
        /*01b4*/ 	.word	0x00008000
        /*01b8*/ 	.short	0x010a
        /*01ba*/ 	.byte	0x21
	.zero		1


	//----- nvinfo : EIATTR_NUM_MBARRIERS
	.align		4
.L_37:
        /*01bc*/ 	.byte	0x03, 0x38
        /*01be*/ 	.short	0x0004


	//----- nvinfo : EIATTR_EXIT_INSTR_OFFSETS
	.align		4
        /*01c0*/ 	.byte	0x04, 0x1c
        /*01c2*/ 	.short	(.L_39 - .L_38)


	//   ....[0]....
.L_38:
        /*01c4*/ 	.word	0x00001bf0


	//----- nvinfo : EIATTR_REQNTID
	.align		4
.L_39:
        /*01c8*/ 	.byte	0x04, 0x10
        /*01ca*/ 	.short	(.L_41 - .L_40)
.L_40:
        /*01cc*/ 	.word	0x00000100
        /*01d0*/ 	.word	0x00000001
        /*01d4*/ 	.word	0x00000001


	//----- nvinfo : EIATTR_CRS_STACK_SIZE
	.align		4
.L_41:
        /*01d8*/ 	.byte	0x04, 0x1e
        /*01da*/ 	.short	(.L_43 - .L_42)
.L_42:
        /*01dc*/ 	.word	0x00000000


	//----- nvinfo : EIATTR_CBANK_PARAM_SIZE
	.align		4
.L_43:
        /*01e0*/ 	.byte	0x03, 0x19
        /*01e2*/ 	.short	0x0050


	//----- nvinfo : EIATTR_PARAM_CBANK
	.align		4
        /*01e4*/ 	.byte	0x04, 0x0a
        /*01e6*/ 	.short	(.L_45 - .L_44)
	.align		4
.L_44:
        /*01e8*/ 	.word	index@(.nv.constant0.gluon_wgmma)
        /*01ec*/ 	.short	0x0210
        /*01ee*/ 	.short	0x0050


	//----- nvinfo : EIATTR_SW_WAR
	.align		4
.L_45:
        /*01f0*/ 	.byte	0x04, 0x36
        /*01f2*/ 	.short	(.L_47 - .L_46)
.L_46:
        /*01f4*/ 	.word	0x00000008
.L_47:


//--------------------- .nv.callgraph             --------------------------
	.section	.nv.callgraph,"",@"SHT_CUDA_CALLGRAPH"
	.align	4
	.sectionentsize	8
	.align		4
        /*0000*/ 	.word	0x00000000
	.align		4
        /*0004*/ 	.word	0xffffffff
	.align		4
        /*0008*/ 	.word	0x00000000
	.align		4
        /*000c*/ 	.word	0xfffffffe
	.align		4
        /*0010*/ 	.word	0x00000000
	.align		4
        /*0014*/ 	.word	0xfffffffd
	.align		4
        /*0018*/ 	.word	0x00000000
	.align		4
        /*001c*/ 	.word	0xfffffffc


//--------------------- .text.gluon_wgmma         --------------------------
	.section	.text.gluon_wgmma,"ax",@progbits
	.align	128
        .global         gluon_wgmma
        .type           gluon_wgmma,@function
        .size           gluon_wgmma,(.L_x_53 - gluon_wgmma)
        .other          gluon_wgmma,@"STO_CUDA_ENTRY STV_DEFAULT"
gluon_wgmma:
.text.gluon_wgmma:
[----:B------:R-:W-:Y:S01]  /*0000*/  LDC R1, c[0x0][0x28] ;  /* 0x00000a00ff017b82 */ /* 0x000fe20000000800 */
[----:B------:R-:W1:Y:S07]  /*0010*/  S2R R0, SR_TID.X ;  /* 0x0000000000007919 */ /* 0x000e6e0000002100 */
[----:B------:R-:W2:Y:S01]  /*0020*/  S2UR UR4, SR_CgaCtaId ;  /* 0x00000000000479c3 */ /* 0x000ea20000008800 */
[----:B------:R-:W-:Y:S01]  /*0030*/  UMOV UR16, 0x400 ;  /* 0x0000040000107882 */ /* 0x000fe20000000000 */
[----:B------:R-:W-:Y:S01]  /*0040*/  ULDC UR6, c[0x0][0xc] ;  /* 0x0000030000067ab9 */ /* 0x000fe20000000800 */
[----:B------:R-:W-:Y:S01]  /*0050*/  ULDC.64 UR28, c[0x0][0x250] ;  /* 0x00009400001c7ab9 */ /* 0x000fe20000000a00 */
[----:B------:R-:W-:Y:S04]  /*0060*/  BSSY B0, `(.L_x_0) ;  /* 0x000001e000007945 */ /* 0x000fe80003800000 */
[----:B------:R-:W3:Y:S08]  /*0070*/  LDC R9, c[0x0][0x230] ;  /* 0x00008c00ff097b82 */ /* 0x000ef00000000800 */
[----:B------:R-:W-:Y:S08]  /*0080*/  S2UR UR30, SR_CTAID.Y ;  /* 0x00000000001e79c3 */ /* 0x000ff00000002600 */
[----:B------:R-:W4:Y:S01]  /*0090*/  S2UR UR5, SR_CTAID.Z ;  /* 0x00000000000579c3 */ /* 0x000f220000002700 */
[----:B--2---:R-:W-:-:S03]  /*00a0*/  ULEA UR16, UR4, UR16, 0x18 ;  /* 0x0000001004107291 */ /* 0x004fc6000f8ec03f */
[----:B------:R-:W-:Y:S01]  /*00b0*/  ULDC UR4, c[0x0][0x10] ;  /* 0x0000040000047ab9 */ /* 0x000fe20000000800 */
[----:B-1----:R-:W-:-:S03]  /*00c0*/  LOP3.LUT R8, R0, 0xff, RZ, 0xc0, !PT ;  /* 0x000000ff00087812 */ /* 0x002fc600078ec0ff */
[----:B------:R-:W1:Y:S01]  /*00d0*/  S2UR UR31, SR_CTAID.X ;  /* 0x00000000001f79c3 */ /* 0x000e620000002500 */
[----:B---3--:R-:W-:Y:S01]  /*00e0*/  VIADD R4, R9, 0xffffffff ;  /* 0xffffffff09047836 */ /* 0x008fe20000000000 */
[C---:B------:R-:W-:Y:S02]  /*00f0*/  ISETP.GE.U32.AND P0, PT, R8.reuse, 0x20, PT ;  /* 0x000000200800780c */ /* 0x040fe40003f06070 */
[C---:B------:R-:W-:Y:S02]  /*0100*/  ISETP.NE.U32.AND P2, PT, R8.reuse, RZ, PT ;  /* 0x000000ff0800720c */ /* 0x040fe40003f45070 */
[----:B------:R-:W-:Y:S02]  /*0110*/  LEA R3, R8, UR16, 0x2 ;  /* 0x0000001008037c11 */ /* 0x000fe4000f8e10ff */
[----:B------:R-:W2:Y:S07]  /*0120*/  LDC R2, c[0x0][0x228] ;  /* 0x00008a00ff027b82 */ /* 0x000eae0000000800 */
[----:B------:R3:W-:Y:S01]  /*0130*/  @!P0 STS [R3], RZ ;  /* 0x000000ff03008388 */ /* 0x0007e20000000800 */
[----:B------:R-:W-:-:S03]  /*0140*/  NOP ;  /* 0x0000000000007918 */ /* 0x000fc60000000000 */
[----:B------:R3:W-:Y:S01]  /*0150*/  @!P2 STS [UR16+0x20], R4 ;  /* 0x00002004ff00a988 */ /* 0x0007e20008000810 */
[----:B----4-:R-:W-:-:S04]  /*0160*/  UIMAD UR4, UR5, UR4, UR30 ;  /* 0x00000004050472a4 */ /* 0x010fc8000f8e021e */
[----:B-1----:R-:W-:-:S04]  /*0170*/  UIMAD UR4, UR4, UR6, UR31 ;  /* 0x00000006040472a4 */ /* 0x002fc8000f8e021f */
[----:B------:R-:W-:Y:S01]  /*0180*/  UIMAD UR5, UR4, 0x180, URZ ;  /* 0x00000180040578a4 */ /* 0x000fe2000f8e023f */
[----:B--2---:R-:W-:Y:S02]  /*0190*/  VIADD R2, R2, 0xffffffff ;  /* 0xffffffff02027836 */ /* 0x004fe40000000000 */
[----:B------:R-:W-:Y:S01]  /*01a0*/  UMOV UR4, URZ ;  /* 0x0000003f00047c82 */ /* 0x000fe20008000000 */
[----:B------:R-:W-:-:S04]  /*01b0*/  UIADD3 UR24, UP0, UR5, UR28, URZ ;  /* 0x0000001c05187290 */ /* 0x000fc8000ff1e03f */
[----:B------:R-:W-:Y:S01]  /*01c0*/  ULEA.HI.X.SX32 UR25, UR5, UR29, 0x1, UP0 ;  /* 0x0000001d05197291 */ /* 0x000fe200080f0e3f */
[----:B---3--:R-:W-:Y:S11]  /*01d0*/  @P2 BRA `(.L_x_1) ;  /* 0x0000000000182947 */ /* 0x008ff60003800000 */
[----:B------:R-:W1:Y:S01]  /*01e0*/  LDS R5, [UR16+0x8] ;  /* 0x00000810ff057984 */ /* 0x000e620008000800 */
[----:B------:R-:W2:Y:S01]  /*01f0*/  LDC.64 R10, c[0x0][0x210] ;  /* 0x00008400ff0a7b82 */ /* 0x000ea20000000a00 */
[----:B------:R-:W-:Y:S02]  /*0200*/  IMAD.MOV.U32 R6, RZ, RZ, 0x70 ;  /* 0x00000070ff067424 */ /* 0x000fe400078e00ff */
[----:B--2---:R2:W-:Y:S03]  /*0210*/  STS.64 [UR16], R10 ;  /* 0x0000000aff007988 */ /* 0x0045e60008000a10 */
[----:B-1----:R-:W-:-:S05]  /*0220*/  LOP3.LUT R5, R5, 0x10, R6, 0xd8, !PT ;  /* 0x0000001005057812 */ /* 0x002fca00078ed806 */
[----:B------:R2:W-:Y:S02]  /*0230*/  STS [UR16+0x8], R5 ;  /* 0x00000805ff007988 */ /* 0x0005e40008000810 */
.L_x_1:
[----:B------:R-:W-:Y:S05]  /*0240*/  BSYNC B0 ;  /* 0x0000000000007941 */ /* 0x000fea0003800000 */
.L_x_0:
[----:B------:R-:W-:Y:S04]  /*0250*/  BSSY B0, `(.L_x_2) ;  /* 0x000000a000007945 */ /* 0x000fe80003800000 */
[----:B------:R-:W-:Y:S05]  /*0260*/  @P2 BRA `(.L_x_3) ;  /* 0x0000000000202947 */ /* 0x000fea0003800000 */
[----:B--2---:R-:W1:Y:S01]  /*0270*/  LDS R5, [UR16+0x34] ;  /* 0x00003410ff057984 */ /* 0x004e620008000800 */
[----:B------:R-:W-:Y:S02]  /*0280*/  IMAD.MOV.U32 R6, RZ, RZ, 0x3f000000 ;  /* 0x3f000000ff067424 */ /* 0x000fe400078e00ff */
[----:B------:R-:W-:Y:S01]  /*0290*/  @!P2 IMAD.MOV.U32 R7, RZ, RZ, 0x3f ;  /* 0x0000003fff07a424 */ /* 0x000fe200078e00ff */
[----:B------:R-:W2:Y:S02]  /*02a0*/  @!P2 LDS R10, [UR16+0x38] ;  /* 0x00003810ff0aa984 */ /* 0x000ea40008000800 */
[----:B-1----:R-:W-:Y:S02]  /*02b0*/  LOP3.LUT R5, R5, 0xff000000, R6, 0xb8, !PT ;  /* 0xff00000005057812 */ /* 0x002fe400078eb806 */
[----:B--2---:R-:W-:-:S03]  /*02c0*/  @!P2 LOP3.LUT R6, R10, 0xff, R7, 0xb8, !PT ;  /* 0x000000ff0a06a812 */ /* 0x004fc600078eb807 */
[----:B------:R1:W-:Y:S04]  /*02d0*/  STS [UR16+0x34], R5 ;  /* 0x00003405ff007988 */ /* 0x0003e80008000810 */
[----:B------:R1:W-:Y:S02]  /*02e0*/  @!P2 STS [UR16+0x38], R6 ;  /* 0x00003806ff00a988 */ /* 0x0003e40008000810 */
.L_x_3:
[----:B------:R-:W-:Y:S05]  /*02f0*/  BSYNC B0 ;  /* 0x0000000000007941 */ /* 0x000fea0003800000 */
.L_x_2:
[----:B------:R-:W-:Y:S04]  /*0300*/  BSSY B0, `(.L_x_4) ;  /* 0x000000a000007945 */ /* 0x000fe80003800000 */
[----:B------:R-:W-:Y:S05]  /*0310*/  @P2 BRA `(.L_x_5) ;  /* 0x0000000000202947 */ /* 0x000fea0003800000 */
[----:B-12---:R-:W1:Y:S01]  /*0320*/  LDS R5, [UR16+0x1c] ;  /* 0x00001c10ff057984 */ /* 0x006e620008000800 */
[----:B------:R-:W2:Y:S03]  /*0330*/  LDC.64 R6, c[0x0][0x238] ;  /* 0x00008e00ff067b82 */ /* 0x000ea60000000a00 */
[----:B------:R3:W-:Y:S01]  /*0340*/  STS [UR16+0x24], R2 ;  /* 0x00002402ff007988 */ /* 0x0007e20008000810 */
[--C-:B--2---:R-:W-:Y:S02]  /*0350*/  SHF.R.U32.HI R10, RZ, 0x4, R7.reuse ;  /* 0x00000004ff0a7819 */ /* 0x104fe40000011607 */
[----:B------:R-:W-:-:S05]  /*0360*/  SHF.R.U64 R6, R6, 0x4, R7 ;  /* 0x0000000406067819 */ /* 0x000fca0000001207 */
[----:B------:R3:W-:Y:S01]  /*0370*/  STS [UR16+0xc], R6 ;  /* 0x00000c06ff007988 */ /* 0x0007e20008000810 */
[----:B-1----:R-:W-:-:S05]  /*0380*/  LOP3.LUT R5, R5, 0xf, R10, 0xb8, !PT ;  /* 0x0000000f05057812 */ /* 0x002fca00078eb80a */
[----:B------:R3:W-:Y:S02]  /*0390*/  STS [UR16+0x1c], R5 ;  /* 0x00001c05ff007988 */ /* 0x0007e40008000810 */
.L_x_5:
[----:B------:R-:W-:Y:S05]  /*03a0*/  BSYNC B0 ;  /* 0x0000000000007941 */ /* 0x000fea0003800000 */
.L_x_4:
[----:B------:R-:W-:Y:S04]  /*03b0*/  BSSY B1, `(.L_x_6) ;  /* 0x000001d000017945 */ /* 0x000fe80003800000 */
[----:B------:R-:W-:Y:S04]  /*03c0*/  BSSY B0, `(.L_x_7) ;  /* 0x0000018000007945 */ /* 0x000fe80003800000 */
[----:B------:R-:W-:Y:S05]  /*03d0*/  @P2 BRA `(.L_x_8) ;  /* 0x00000000001c2947 */ /* 0x000fea0003800000 */
[----:B-123--:R-:W1:Y:S02]  /*03e0*/  LDS R5, [UR16+0x34] ;  /* 0x00003410ff057984 */ /* 0x00ee640008000800 */
[----:B-1----:R-:W-:-:S05]  /*03f0*/  LOP3.LUT R5, R5, 0x7, RZ, 0xb8, !PT ;  /* 0x0000000705057812 */ /* 0x002fca00078eb8ff */
[----:B------:R1:W-:Y:S01]  /*0400*/  STS [UR16+0x34], R5 ;  /* 0x00003405ff007988 */ /* 0x0003e20008000810 */
[----:B------:R-:W-:Y:S05]  /*0410*/  @P2 BRA `(.L_x_9) ;  /* 0x00000000001c2947 */ /* 0x000fea0003800000 */
[----:B-1----:R-:W1:Y:S02]  /*0420*/  LDS R5, [UR16+0x34] ;  /* 0x00003410ff057984 */ /* 0x002e640008000800 */
[----:B-1----:R-:W-:-:S05]  /*0430*/  LOP3.LUT R5, R5, 0x38, RZ, 0xb8, !PT ;  /* 0x0000003805057812 */ /* 0x002fca00078eb8ff */
[----:B------:R4:W-:Y:S02]  /*0440*/  STS [UR16+0x34], R5 ;  /* 0x00003405ff007988 */ /* 0x0009e40008000810 */
.L_x_8:
[----:B------:R-:W-:Y:S05]  /*0450*/  @P2 BRA `(.L_x_10) ;  /* 0x00000000001c2947 */ /* 0x000fea0003800000 */
[----:B-1234-:R-:W1:Y:S02]  /*0460*/  LDS R5, [UR16+0x8] ;  /* 0x00000810ff057984 */ /* 0x01ee640008000800 */
[----:B-1----:R-:W-:-:S05]  /*0470*/  LOP3.LUT R5, R5, 0x780, RZ, 0xb8, !PT ;  /* 0x0000078005057812 */ /* 0x002fca00078eb8ff */
[----:B------:R2:W-:Y:S02]  /*0480*/  STS [UR16+0x8], R5 ;  /* 0x00000805ff007988 */ /* 0x0005e40008000810 */
.L_x_9:
[----:B------:R-:W-:Y:S05]  /*0490*/  @P2 BRA `(.L_x_11) ;  /* 0x0000000000282947 */ /* 0x000fea0003800000 */
[----:B-12---:R-:W1:Y:S02]  /*04a0*/  LDS R5, [UR16+0x8] ;  /* 0x00000810ff057984 */ /* 0x006e640008000800 */
[----:B-1----:R-:W-:-:S05]  /*04b0*/  LOP3.LUT R5, R5, 0x1800, RZ, 0xb8, !PT ;  /* 0x0000180005057812 */ /* 0x002fca00078eb8ff */
[----:B------:R5:W-:Y:S02]  /*04c0*/  STS [UR16+0x8], R5 ;  /* 0x00000805ff007988 */ /* 0x000be40008000810 */
.L_x_10:
[----:B------:R-:W-:Y:S05]  /*04d0*/  @P2 BREAK B0 ;  /* 0x0000000000002942 */ /* 0x000fea0003800000 */
[----:B------:R-:W-:Y:S05]  /*04e0*/  @P2 BRA `(.L_x_12) ;  /* 0x0000000000242947 */ /* 0x000fea0003800000 */
[----:B-1-3--:R-:W1:Y:S01]  /*04f0*/  LDS R6, [UR16+0x8] ;  /* 0x00000810ff067984 */ /* 0x00ae620008000800 */
[----:B--2-45:R-:W-:-:S05]  /*0500*/  IMAD.MOV.U32 R5, RZ, RZ, 0x6000 ;  /* 0x00006000ff057424 */ /* 0x034fca00078e00ff */
[----:B-1----:R-:W-:-:S04]  /*0510*/  LOP3.LUT R5, R6, 0x4000, R5, 0xd8, !PT ;  /* 0x0000400006057812 */ /* 0x002fc800078ed805 */
[----:B------:R-:W-:-:S05]  /*0520*/  LOP3.LUT R5, R5, 0x400000, RZ, 0xb8, !PT ;  /* 0x0040000005057812 */ /* 0x000fca00078eb8ff */
[----:B------:R3:W-:Y:S02]  /*0530*/  STS [UR16+0x8], R5 ;  /* 0x00000805ff007988 */ /* 0x0007e40008000810 */
.L_x_11:
[----:B------:R-:W-:Y:S05]  /*0540*/  BSYNC B0 ;  /* 0x0000000000007941 */ /* 0x000fea0003800000 */
.L_x_7:
[----:B-123--:R-:W1:Y:S02]  /*0550*/  @!P2 LDS R5, [UR16+0x8] ;  /* 0x00000810ff05a984 */ /* 0x00ee640008000800 */
[----:B-1----:R-:W-:-:S05]  /*0560*/  @!P2 LOP3.LUT R5, R5, 0x8000, RZ, 0xb8, !PT ;  /* 0x000080000505a812 */ /* 0x002fca00078eb8ff */
[----:B------:R1:W-:Y:S02]  /*0570*/  @!P2 STS [UR16+0x8], R5 ;  /* 0x00000805ff00a988 */ /* 0x0003e40008000810 */
.L_x_12:
[----:B------:R-:W-:Y:S05]  /*0580*/  BSYNC B1 ;  /* 0x0000000000017941 */ /* 0x000fea0003800000 */
.L_x_6:
[----:B------:R-:W-:Y:S05]  /*0590*/  WARPSYNC.ALL ;  /* 0x0000000000007948 */ /* 0x000fea0003800000 */
[----:B------:R-:W-:Y:S05]  /*05a0*/  @P0 BRA `(.L_x_13) ;  /* 0x0000000000280947 */ /* 0x000fea0003800000 */
[----:B-12345:R-:W1:Y:S01]  /*05b0*/  S2R R5, SR_LANEID ;  /* 0x0000000000057919 */ /* 0x03ee620000000000 */
[----:B------:R-:W-:Y:S05]  /*05c0*/  WARPSYNC.ALL ;  /* 0x0000000000007948 */ /* 0x000fea0003800000 */
[----:B-1----:R-:W-:-:S05]  /*05d0*/  IMAD.SHL.U32 R5, R5, 0x4, RZ ;  /* 0x0000000405057824 */ /* 0x002fca00078e00ff */
[----:B------:R-:W1:Y:S01]  /*05e0*/  LDS R11, [R5+UR16] ;  /* 0x00000010050b7984 */ /* 0x000e620008000800 */
[----:B------:R-:W-:-:S05]  /*05f0*/  IADD3 R6, P1, R5, UR24, RZ ;  /* 0x0000001805067c10 */ /* 0x000fca000ff3e0ff */
[----:B------:R-:W-:-:S05]  /*0600*/  IMAD.X R7, RZ, RZ, UR25, P1 ;  /* 0x00000019ff077e24 */ /* 0x000fca00088e06ff */
[----:B-1----:R1:W2:Y:S01]  /*0610*/  ATOMG.E.EXCH.STRONG.GPU PT, RZ, [R6], R11 ;  /* 0x0000000b06ff73a8 */ /* 0x0022a200041ee100 */
[----:B------:R-:W-:-:S04]  /*0620*/  DEPBAR {5,4,3,2,1,0} ;  /* 0x0000003f0000791a */ /* 0x000fc80000000000 */
[----:B------:R1:W-:Y:S01]  /*0630*/  UTMACCTL.IV [UR24] ;  /* 0x00000000180079b9 */ /* 0x0003e20008000000 */
[----:B------:R-:W-:Y:S01]  /*0640*/  NOP ;  /* 0x0000000000007918 */ /* 0x000fe20000000000 */
.L_x_13:
[----:B------:R-:W-:Y:S05]  /*0650*/  @P0 BRA `(.L_x_14) ;  /* 0x00000000000c0947 */ /* 0x000fea0003800000 */
[----:B------:R0:W-:Y:S01]  /*0660*/  UTMACMDFLUSH ;  /* 0x00000000000079b7 */ /* 0x0001e20000000000 */
[----:B------:R-:W-:Y:S05]  /*0670*/  @P0 BRA `(.L_x_14) ;  /* 0x0000000000040947 */ /* 0x000fea0003800000 */
[----:B------:R-:W-:-:S04]  /*0680*/  DEPBAR.LE SB0, 0x0 ;  /* 0x000080000000791a */ /* 0x000fc80000000000 */
.L_x_14:
[----:B------:R-:W-:Y:S05]  /*0690*/  WARPSYNC.ALL ;  /* 0x0000000000007948 */ /* 0x000fea0003800000 */
[----:B--2---:R-:W-:Y:S06]  /*06a0*/  BAR.SYNC.DEFER_BLOCKING 0x0 ;  /* 0x0000000000007b1d */ /* 0x004fec0000010000 */
[----:B------:R-:W-:Y:S02]  /*06b0*/  BSSY B1, `(.L_x_15) ;  /* 0x000000b000017945 */ /* 0x000fe40003800000 */
[----:B------:R-:W-:Y:S06]  /*06c0*/  BAR.SYNC.DEFER_BLOCKING 0x0 ;  /* 0x0000000000007b1d */ /* 0x000fec0000010000 */
[----:B------:R2:W-:Y:S01]  /*06d0*/  @!P0 STS [R3], RZ ;  /* 0x000000ff03008388 */ /* 0x0005e20000000800 */
[----:B------:R-:W-:Y:S01]  /*06e0*/  NOP ;  /* 0x0000000000007918 */ /* 0x000fe20000000000 */
[----:B------:R-:W-:Y:S05]  /*06f0*/  @P2 BRA `(.L_x_16) ;  /* 0x0000000000182947 */ /* 0x000fea0003800000 */
[----:B-1-345:R-:W1:Y:S01]  /*0700*/  LDS R5, [UR16+0x8] ;  /* 0x00000810ff057984 */ /* 0x03ae620008000800 */
[----:B------:R-:W3:Y:S01]  /*0710*/  LDC.64 R10, c[0x0][0x218] ;  /* 0x00008600ff0a7b82 */ /* 0x000ee20000000a00 */
[----:B------:R-:W-:Y:S02]  /*0720*/  IMAD.MOV.U32 R6, RZ, RZ, 0x70 ;  /* 0x00000070ff067424 */ /* 0x000fe400078e00ff */
[----:B---3--:R3:W-:Y:S03]  /*0730*/  STS.64 [UR16], R10 ;  /* 0x0000000aff007988 */ /* 0x0087e60008000a10 */
[----:B-1----:R-:W-:-:S05]  /*0740*/  LOP3.LUT R5, R5, 0x10, R6, 0xd8, !PT ;  /* 0x0000001005057812 */ /* 0x002fca00078ed806 */
[----:B------:R3:W-:Y:S02]  /*0750*/  STS [UR16+0x8], R5 ;  /* 0x00000805ff007988 */ /* 0x0007e40008000810 */
.L_x_16:
[----:B-1----:R-:W-:Y:S05]  /*0760*/  BSYNC B1 ;  /* 0x0000000000017941 */ /* 0x002fea0003800000 */
.L_x_15:
[----:B------:R-:W-:Y:S04]  /*0770*/  BSSY B2, `(.L_x_17) ;  /* 0x000000f000027945 */ /* 0x000fe80003800000 */
[----:B------:R-:W-:Y:S04]  /*0780*/  BSSY B1, `(.L_x_18) ;  /* 0x000000c000017945 */ /* 0x000fe80003800000 */
[----:B------:R-:W-:Y:S05]  /*0790*/  @P2 BRA `(.L_x_19) ;  /* 0x0000000000282947 */ /* 0x000fea0003800000 */
[----:B---345:R-:W1:Y:S01]  /*07a0*/  LDS R5, [UR16+0x34] ;  /* 0x00003410ff057984 */ /* 0x038e620008000800 */
[----:B------:R-:W-:Y:S01]  /*07b0*/  IMAD.MOV.U32 R6, RZ, RZ, 0x3f000000 ;  /* 0x3f000000ff067424 */ /* 0x000fe200078e00ff */
[----:B------:R-:W-:Y:S05]  /*07c0*/  @P2 BREAK B1 ;  /* 0x0000000000012942 */ /* 0x000fea0003800000 */
[----:B-1----:R-:W-:-:S05]  /*07d0*/  LOP3.LUT R5, R5, 0xff000000, R6, 0xb8, !PT ;  /* 0xff00000005057812 */ /* 0x002fca00078eb806 */
[----:B------:R1:W-:Y:S01]  /*07e0*/  STS [UR16+0x34], R5 ;  /* 0x00003405ff007988 */ /* 0x0003e20008000810 */
[----:B------:R-:W-:Y:S05]  /*07f0*/  @P2 BRA `(.L_x_20) ;  /* 0x0000000000182947 */ /* 0x000fea0003800000 */
[----:B-1----:R-:W1:Y:S01]  /*0800*/  LDS R5, [UR16+0x38] ;  /* 0x00003810ff057984 */ /* 0x002e620008000800 */
[----:B------:R-:W-:-:S05]  /*0810*/  IMAD.MOV.U32 R6, RZ, RZ, 0x3f ;  /* 0x0000003fff067424 */ /* 0x000fca00078e00ff */
[----:B-1----:R-:W-:-:S05]  /*0820*/  LOP3.LUT R5, R5, 0xff, R6, 0xb8, !PT ;  /* 0x000000ff05057812 */ /* 0x002fca00078eb806 */
[----:B------:R1:W-:Y:S02]  /*0830*/  STS [UR16+0x38], R5 ;  /* 0x00003805ff007988 */ /* 0x0003e40008000810 */
.L_x_19:
[----:B------:R-:W-:Y:S05]  /*0840*/  BSYNC B1 ;  /* 0x0000000000017941 */ /* 0x000fea0003800000 */
.L_x_18:
[----:B------:R1:W-:Y:S02]  /*0850*/  @!P2 STS [UR16+0x20], R4 ;  /* 0x00002004ff00a988 */ /* 0x0003e40008000810 */
.L_x_20:
[----:B------:R-:W-:Y:S05]  /*0860*/  BSYNC B2 ;  /* 0x0000000000027941 */ /* 0x000fea0003800000 */
.L_x_17:
[----:B------:R-:W-:Y:S05]  /*0870*/  WARPSYNC.ALL ;  /* 0x0000000000007948 */ /* 0x000fea0003800000 */
[----:B---3--:R-:W3:Y:S01]  /*0880*/  LDC R6, c[0x0][0x22c] ;  /* 0x00008b00ff067b82 */ /* 0x008ee20000000800 */
[----:B------:R-:W-:Y:S01]  /*0890*/  BSSY B2, `(.L_x_21) ;  /* 0x000000b000027945 */ /* 0x000fe20003800000 */
[----:B---3--:R-:W-:-:S03]  /*08a0*/  VIADD R6, R6, 0xffffffff ;  /* 0xffffffff06067836 */ /* 0x008fc60000000000 */
[----:B------:R-:W-:Y:S05]  /*08b0*/  @P2 BRA `(.L_x_22) ;  /* 0x0000000000202947 */ /* 0x000fea0003800000 */
[----:B-1----:R-:W1:Y:S01]  /*08c0*/  LDS R4, [UR16+0x1c] ;  /* 0x00001c10ff047984 */ /* 0x002e620008000800 */
[----:B------:R-:W3:Y:S03]  /*08d0*/  LDC.64 R10, c[0x0][0x240] ;  /* 0x00009000ff0a7b82 */ /* 0x000ee60000000a00 */
[----:B------:R1:W-:Y:S01]  /*08e0*/  STS [UR16+0x24], R6 ;  /* 0x00002406ff007988 */ /* 0x0003e20008000810 */
[--C-:B---3--:R-:W-:Y:S02]  /*08f0*/  SHF.R.U32.HI R7, RZ, 0x4, R11.reuse ;  /* 0x00000004ff077819 */ /* 0x108fe4000001160b */
[----:B----45:R-:W-:-:S05]  /*0900*/  SHF.R.U64 R5, R10, 0x4, R11 ;  /* 0x000000040a057819 */ /* 0x030fca000000120b */
[----:B------:R3:W-:Y:S01]  /*0910*/  STS [UR16+0xc], R5 ;  /* 0x00000c05ff007988 */ /* 0x0007e20008000810 */
[----:B-1----:R-:W-:-:S05]  /*0920*/  LOP3.LUT R4, R4, 0xf, R7, 0xb8, !PT ;  /* 0x0000000f04047812 */ /* 0x002fca00078eb807 */
[----:B------:R3:W-:Y:S02]  /*0930*/  STS [UR16+0x1c], R4 ;  /* 0x00001c04ff007988 */ /* 0x0007e40008000810 */
.L_x_22:
[----:B------:R-:W-:Y:S05]  /*0940*/  BSYNC B2 ;  /* 0x0000000000027941 */ /* 0x000fea0003800000 */
.L_x_21:
[----:B------:R-:W-:Y:S04]  /*0950*/  BSSY B3, `(.L_x_23) ;  /* 0x000001d000037945 */ /* 0x000fe80003800000 */
[----:B------:R-:W-:Y:S04]  /*0960*/  BSSY B2, `(.L_x_24) ;  /* 0x0000018000027945 */ /* 0x000fe80003800000 */
[----:B------:R-:W-:Y:S05]  /*0970*/  @P2 BRA `(.L_x_25) ;  /* 0x00000000001c2947 */ /* 0x000fea0003800000 */
[----:B-1-3--:R-:W1:Y:S02]  /*0980*/  LDS R4, [UR16+0x34] ;  /* 0x00003410ff047984 */ /* 0x00ae640008000800 */
[----:B-1----:R-:W-:-:S05]  /*0990*/  LOP3.LUT R4, R4, 0x7, RZ, 0xb8, !PT ;  /* 0x0000000704047812 */ /* 0x002fca00078eb8ff */
[----:B------:R1:W-:Y:S01]  /*09a0*/  STS [UR16+0x34], R4 ;  /* 0x00003404ff007988 */ /* 0x0003e20008000810 */
[----:B------:R-:W-:Y:S05]  /*09b0*/  @P2 BRA `(.L_x_26) ;  /* 0x00000000001c2947 */ /* 0x000fea0003800000 */
[----:B-1----:R-:W1:Y:S02]  /*09c0*/  LDS R4, [UR16+0x34] ;  /* 0x00003410ff047984 */ /* 0x002e640008000800 */
[----:B-1----:R-:W-:-:S05]  /*09d0*/  LOP3.LUT R4, R4, 0x38, RZ, 0xb8, !PT ;  /* 0x0000003804047812 */ /* 0x002fca00078eb8ff */
[----:B------:R1:W-:Y:S02]  /*09e0*/  STS [UR16+0x34], R4 ;  /* 0x00003404ff007988 */ /* 0x0003e40008000810 */
.L_x_25:
[----:B------:R-:W-:Y:S05]  /*09f0*/  @P2 BRA `(.L_x_27) ;  /* 0x00000000001c2947 */ /* 0x000fea0003800000 */
[----:B-1-3--:R-:W1:Y:S02]  /*0a00*/  LDS R4, [UR16+0x8] ;  /* 0x00000810ff047984 */ /* 0x00ae640008000800 */
[----:B-1----:R-:W-:-:S05]  /*0a10*/  LOP3.LUT R4, R4, 0x780, RZ, 0xb8, !PT ;  /* 0x0000078004047812 */ /* 0x002fca00078eb8ff */
[----:B------:R3:W-:Y:S02]  /*0a20*/  STS [UR16+0x8], R4 ;  /* 0x00000804ff007988 */ /* 0x0007e40008000810 */
.L_x_26:
[----:B------:R-:W-:Y:S05]  /*0a30*/  @P2 BRA `(.L_x_28) ;  /* 0x0000000000282947 */ /* 0x000fea0003800000 */
[----:B-1-3--:R-:W1:Y:S02]  /*0a40*/  LDS R4, [UR16+0x8] ;  /* 0x00000810ff047984 */ /* 0x00ae640008000800 */
[----:B-1----:R-:W-:-:S05]  /*0a50*/  LOP3.LUT R4, R4, 0x1800, RZ, 0xb8, !PT ;  /* 0x0000180004047812 */ /* 0x002fca00078eb8ff */
[----:B------:R1:W-:Y:S02]  /*0a60*/  STS [UR16+0x8], R4 ;  /* 0x00000804ff007988 */ /* 0x0003e40008000810 */
.L_x_27:
[----:B------:R-:W-:Y:S05]  /*0a70*/  @P2 BREAK B2 ;  /* 0x0000000000022942 */ /* 0x000fea0003800000 */
[----:B------:R-:W-:Y:S05]  /*0a80*/  @P2 BRA `(.L_x_29) ;  /* 0x0000000000242947 */ /* 0x000fea0003800000 */
[----:B-1-3--:R-:W1:Y:S01]  /*0a90*/  LDS R4, [UR16+0x8] ;  /* 0x00000810ff047984 */ /* 0x00ae620008000800 */
[----:B----45:R-:W-:-:S05]  /*0aa0*/  IMAD.MOV.U32 R5, RZ, RZ, 0x6000 ;  /* 0x00006000ff057424 */ /* 0x030fca00078e00ff */
[----:B-1----:R-:W-:-:S04]  /*0ab0*/  LOP3.LUT R4, R4, 0x4000, R5, 0xd8, !PT ;  /* 0x0000400004047812 */ /* 0x002fc800078ed805 */
[----:B------:R-:W-:-:S05]  /*0ac0*/  LOP3.LUT R4, R4, 0x400000, RZ, 0xb8, !PT ;  /* 0x0040000004047812 */ /* 0x000fca00078eb8ff */
[----:B------:R1:W-:Y:S02]  /*0ad0*/  STS [UR16+0x8], R4 ;  /* 0x00000804ff007988 */ /* 0x0003e40008000810 */
.L_x_28:
[----:B------:R-:W-:Y:S05]  /*0ae0*/  BSYNC B2 ;  /* 0x0000000000027941 */ /* 0x000fea0003800000 */
.L_x_24:
[----:B-1-3--:R-:W1:Y:S02]  /*0af0*/  @!P2 LDS R4, [UR16+0x8] ;  /* 0x00000810ff04a984 */ /* 0x00ae640008000800 */
[----:B-1----:R-:W-:-:S05]  /*0b00*/  @!P2 LOP3.LUT R4, R4, 0x8000, RZ, 0xb8, !PT ;  /* 0x000080000404a812 */ /* 0x002fca00078eb8ff */
[----:B------:R1:W-:Y:S02]  /*0b10*/  @!P2 STS [UR16+0x8], R4 ;  /* 0x00000804ff00a988 */ /* 0x0003e40008000810 */
.L_x_29:
[----:B------:R-:W-:Y:S05]  /*0b20*/  BSYNC B3 ;  /* 0x0000000000037941 */ /* 0x000fea0003800000 */
.L_x_23:
[----:B------:R-:W-:Y:S05]  /*0b30*/  WARPSYNC.ALL ;  /* 0x0000000000007948 */ /* 0x000fea0003800000 */
[----:B------:R-:W-:-:S04]  /*0b40*/  UIADD3 UR27, UR5, 0x80, URZ ;  /* 0x00000080051b7890 */ /* 0x000fc8000fffe03f */
[----:B------:R-:W-:-:S04]  /*0b50*/  UIADD3 UR26, UP0, UR27, UR28, URZ ;  /* 0x0000001c1b1a7290 */ /* 0x000fc8000ff1e03f */
[----:B------:R-:W-:Y:S01]  /*0b60*/  ULEA.HI.X.SX32 UR27, UR27, UR29, 0x1, UP0 ;  /* 0x0000001d1b1b7291 */ /* 0x000fe200080f0e3f */
[----:B------:R-:W-:Y:S11]  /*0b70*/  @P0 BRA `(.L_x_30) ;  /* 0x0000000000280947 */ /* 0x000ff60003800000 */
[----:B-1-3--:R-:W1:Y:S01]  /*0b80*/  S2R R4, SR_LANEID ;  /* 0x0000000000047919 */ /* 0x00ae620000000000 */
[----:B------:R-:W-:Y:S05]  /*0b90*/  WARPSYNC.ALL ;  /* 0x0000000000007948 */ /* 0x000fea0003800000 */
[----:B-1----:R-:W-:-:S05]  /*0ba0*/  IMAD.SHL.U32 R10, R4, 0x4, RZ ;  /* 0x00000004040a7824 */ /* 0x002fca00078e00ff */
[----:B------:R-:W1:Y:S01]  /*0bb0*/  LDS R7, [R10+UR16] ;  /* 0x000000100a077984 */ /* 0x000e620008000800 */
[----:B------:R-:W-:-:S05]  /*0bc0*/  IADD3 R4, P1, R10, UR26, RZ ;  /* 0x0000001a0a047c10 */ /* 0x000fca000ff3e0ff */
[----:B----45:R-:W-:-:S05]  /*0bd0*/  IMAD.X R5, RZ, RZ, UR27, P1 ;  /* 0x0000001bff057e24 */ /* 0x030fca00088e06ff */
[----:B-1----:R1:W3:Y:S01]  /*0be0*/  ATOMG.E.EXCH.STRONG.GPU PT, RZ, [R4], R7 ;  /* 0x0000000704ff73a8 */ /* 0x0022e200041ee100 */
[----:B------:R-:W-:-:S04]  /*0bf0*/  DEPBAR {5,4,3,2,1,0} ;  /* 0x0000003f0000791a */ /* 0x000fc80000000000 */
[----:B------:R1:W-:Y:S01]  /*0c00*/  UTMACCTL.IV [UR26] ;  /* 0x000000001a0079b9 */ /* 0x0003e20008000000 */
[----:B------:R-:W-:Y:S01]  /*0c10*/  NOP ;  /* 0x0000000000007918 */ /* 0x000fe20000000000 */
.L_x_30:
[----:B------:R-:W-:Y:S05]  /*0c20*/  @P0 BRA `(.L_x_31) ;  /* 0x00000000000c0947 */ /* 0x000fea0003800000 */
[----:B------:R0:W-:Y:S01]  /*0c30*/  UTMACMDFLUSH ;  /* 0x00000000000079b7 */ /* 0x0001e20000000000 */
[----:B------:R-:W-:Y:S05]  /*0c40*/  @P0 BRA `(.L_x_31) ;  /* 0x0000000000040947 */ /* 0x000fea0003800000 */
[----:B------:R-:W-:-:S04]  /*0c50*/  DEPBAR.LE SB0, 0x0 ;  /* 0x000080000000791a */ /* 0x000fc80000000000 */
.L_x_31:
[----:B------:R-:W-:Y:S05]  /*0c60*/  WARPSYNC.ALL ;  /* 0x0000000000007948 */ /* 0x000fea0003800000 */
[----:B---3--:R-:W-:Y:S06]  /*0c70*/  BAR.SYNC.DEFER_BLOCKING 0x0 ;  /* 0x0000000000007b1d */ /* 0x008fec0000010000 */
[----:B------:R-:W-:Y:S02]  /*0c80*/  BSSY B3, `(.L_x_32) ;  /* 0x000000b000037945 */ /* 0x000fe40003800000 */
[----:B------:R-:W-:Y:S06]  /*0c90*/  BAR.SYNC.DEFER_BLOCKING 0x0 ;  /* 0x0000000000007b1d */ /* 0x000fec0000010000 */
[----:B------:R3:W-:Y:S01]  /*0ca0*/  @!P0 STS [R3], RZ ;  /* 0x000000ff03008388 */ /* 0x0007e20000000800 */
[----:B------:R-:W-:Y:S01]  /*0cb0*/  NOP ;  /* 0x0000000000007918 */ /* 0x000fe20000000000 */
[----:B------:R-:W-:Y:S05]  /*0cc0*/  @P2 BRA `(.L_x_33) ;  /* 0x0000000000182947 */ /* 0x000fea0003800000 */
[----:B--23--:R-:W2:Y:S01]  /*0cd0*/  LDS R3, [UR16+0x8] ;  /* 0x00000810ff037984 */ /* 0x00cea20008000800 */
[----:B------:R-:W3:Y:S01]  /*0ce0*/  LDC.64 R10, c[0x0][0x220] ;  /* 0x00008800ff0a7b82 */ /* 0x000ee20000000a00 */
[----:B-1----:R-:W-:Y:S02]  /*0cf0*/  IMAD.MOV.U32 R4, RZ, RZ, 0x70 ;  /* 0x00000070ff047424 */ /* 0x002fe400078e00ff */
[----:B---3--:R1:W-:Y:S03]  /*0d00*/  STS.64 [UR16], R10 ;  /* 0x0000000aff007988 */ /* 0x0083e60008000a10 */
[----:B--2---:R-:W-:-:S05]  /*0d10*/  LOP3.LUT R3, R3, 0x10, R4, 0xd8, !PT ;  /* 0x0000001003037812 */ /* 0x004fca00078ed804 */
[----:B------:R1:W-:Y:S02]  /*0d20*/  STS [UR16+0x8], R3 ;  /* 0x00000803ff007988 */ /* 0x0003e40008000810 */
.L_x_33:
[----:B-1----:R-:W-:Y:S05]  /*0d30*/  BSYNC B3 ;  /* 0x0000000000037941 */ /* 0x002fea0003800000 */
.L_x_32:
[----:B------:R-:W-:Y:S04]  /*0d40*/  BSSY B3, `(.L_x_34) ;  /* 0x0000033000037945 */ /* 0x000fe80003800000 */
[----:B------:R-:W-:Y:S04]  /*0d50*/  BSSY B4, `(.L_x_35) ;  /* 0x000002e000047945 */ /* 0x000fe80003800000 */
[----:B------:R-:W-:Y:S05]  /*0d60*/  @P2 BRA `(.L_x_36) ;  /* 0x0000000000242947 */ /* 0x000fea0003800000 */
[----:B--23--:R-:W1:Y:S01]  /*0d70*/  LDS R3, [UR16+0x34] ;  /* 0x00003410ff037984 */ /* 0x00ce620008000800 */
[----:B------:R-:W-:-:S05]  /*0d80*/  IMAD.MOV.U32 R4, RZ, RZ, 0x3f000000 ;  /* 0x3f000000ff047424 */ /* 0x000fca00078e00ff */
[----:B-1----:R-:W-:-:S05]  /*0d90*/  LOP3.LUT R3, R3, 0xff000000, R4, 0xb8, !PT ;  /* 0xff00000003037812 */ /* 0x002fca00078eb804 */
[----:B------:R1:W-:Y:S01]  /*0da0*/  STS [UR16+0x34], R3 ;  /* 0x00003403ff007988 */ /* 0x0003e20008000810 */
[----:B------:R-:W-:Y:S05]  /*0db0*/  @P2 BRA `(.L_x_37) ;  /* 0x0000000000182947 */ /* 0x000fea0003800000 */
[----:B-1----:R-:W1:Y:S01]  /*0dc0*/  LDS R3, [UR16+0x38] ;  /* 0x00003810ff037984 */ /* 0x002e620008000800 */
[----:B------:R-:W-:-:S05]  /*0dd0*/  IMAD.MOV.U32 R4, RZ, RZ, 0x3f ;  /* 0x0000003fff047424 */ /* 0x000fca00078e00ff */
[----:B-1----:R-:W-:-:S05]  /*0de0*/  LOP3.LUT R3, R3, 0xff, R4, 0xb8, !PT ;  /* 0x000000ff03037812 */ /* 0x002fca00078eb804 */
[----:B------:R1:W-:Y:S02]  /*0df0*/  STS [UR16+0x38], R3 ;  /* 0x00003803ff007988 */ /* 0x0003e40008000810 */
.L_x_36:
[----:B------:R-:W-:Y:S05]  /*0e00*/  @P2 BRA `(.L_x_38) ;  /* 0x00000000000c2947 */ /* 0x000fea0003800000 */
[----:B------:R1:W-:Y:S02]  /*0e10*/  STS [UR16+0x20], R6 ;  /* 0x00002006ff007988 */ /* 0x0003e40008000810 */
.L_x_37:
[----:B------:R-:W-:Y:S05]  /*0e20*/  @P2 BRA `(.L_x_39) ;  /* 0x0000000000242947 */ /* 0x000fea0003800000 */
[----:B------:R1:W-:Y:S02]  /*0e30*/  STS [UR16+0x24], R2 ;  /* 0x00002402ff007988 */ /* 0x0003e40008000810 */
.L_x_38:
[----:B------:R-:W-:Y:S05]  /*0e40*/  @P2 BRA `(.L_x_40) ;  /* 0x00000000002c2947 */ /* 0x000fea0003800000 */
[----:B-1----:R-:W1:Y:S01]  /*0e50*/  LDS R2, [UR16+0x1c] ;  /* 0x00001c10ff027984 */ /* 0x002e620008000800 */
[----:B------:R-:W4:Y:S02]  /*0e60*/  LDC.64 R6, c[0x0][0x248] ;  /* 0x00009200ff067b82 */ /* 0x000f240000000a00 */
[--C-:B----45:R-:W-:Y:S02]  /*0e70*/  SHF.R.U32.HI R5, RZ, 0x4, R7.reuse ;  /* 0x00000004ff057819 */ /* 0x130fe40000011607 */
[----:B--23--:R-:W-:-:S05]  /*0e80*/  SHF.R.U64 R3, R6, 0x4, R7 ;  /* 0x0000000406037819 */ /* 0x00cfca0000001207 */
[----:B------:R2:W-:Y:S01]  /*0e90*/  STS [UR16+0xc], R3 ;  /* 0x00000c03ff007988 */ /* 0x0005e20008000810 */
[----:B-1----:R-:W-:-:S05]  /*0ea0*/  LOP3.LUT R2, R2, 0xf, R5, 0xb8, !PT ;  /* 0x0000000f02027812 */ /* 0x002fca00078eb805 */
[----:B------:R2:W-:Y:S02]  /*0eb0*/  STS [UR16+0x1c], R2 ;  /* 0x00001c02ff007988 */ /* 0x0005e40008000810 */
.L_x_39:
[----:B------:R-:W-:Y:S05]  /*0ec0*/  @P2 BRA `(.L_x_41) ;  /* 0x00000000001c2947 */ /* 0x000fea0003800000 */
[----:B--2---:R-:W2:Y:S02]  /*0ed0*/  LDS R2, [UR16+0x34] ;  /* 0x00003410ff027984 */ /* 0x004ea40008000800 */
[----:B--2---:R-:W-:-:S05]  /*0ee0*/  LOP3.LUT R2, R2, 0x7, RZ, 0xb8, !PT ;  /* 0x0000000702027812 */ /* 0x004fca00078eb8ff */
[----:B------:R2:W-:Y:S02]  /*0ef0*/  STS [UR16+0x34], R2 ;  /* 0x00003402ff007988 */ /* 0x0005e40008000810 */
.L_x_40:
[----:B------:R-:W-:Y:S05]  /*0f00*/  @P2 BRA `(.L_x_42) ;  /* 0x00000000001c2947 */ /* 0x000fea0003800000 */
[----:B-12---:R-:W1:Y:S02]  /*0f10*/  LDS R2, [UR16+0x34] ;  /* 0x00003410ff027984 */ /* 0x006e640008000800 */
[----:B-1----:R-:W-:-:S05]  /*0f20*/  LOP3.LUT R2, R2, 0x38, RZ, 0xb8, !PT ;  /* 0x0000003802027812 */ /* 0x002fca00078eb8ff */
[----:B------:R1:W-:Y:S02]  /*0f30*/  STS [UR16+0x34], R2 ;  /* 0x00003402ff007988 */ /* 0x0003e40008000810 */
.L_x_41:
[----:B------:R-:W-:Y:S05]  /*0f40*/  @P2 BRA `(.L_x_43) ;  /* 0x00000000001c2947 */ /* 0x000fea0003800000 */
[----:B-12---:R-:W1:Y:S02]  /*0f50*/  LDS R2, [UR16+0x8] ;  /* 0x00000810ff027984 */ /* 0x006e640008000800 */
[----:B-1----:R-:W-:-:S05]  /*0f60*/  LOP3.LUT R2, R2, 0x780, RZ, 0xb8, !PT ;  /* 0x0000078002027812 */ /* 0x002fca00078eb8ff */
[----:B------:R1:W-:Y:S02]  /*0f70*/  STS [UR16+0x8], R2 ;  /* 0x00000802ff007988 */ /* 0x0003e40008000810 */
.L_x_42:
[----:B------:R-:W-:Y:S05]  /*0f80*/  @P2 BRA `(.L_x_44) ;  /* 0x0000000000282947 */ /* 0x000fea0003800000 */
[----:B-12---:R-:W1:Y:S02]  /*0f90*/  LDS R2, [UR16+0x8] ;  /* 0x00000810ff027984 */ /* 0x006e640008000800 */
[----:B-1----:R-:W-:-:S05]  /*0fa0*/  LOP3.LUT R2, R2, 0x1800, RZ, 0xb8, !PT ;  /* 0x0000180002027812 */ /* 0x002fca00078eb8ff */
[----:B------:R1:W-:Y:S02]  /*0fb0*/  STS [UR16+0x8], R2 ;  /* 0x00000802ff007988 */ /* 0x0003e40008000810 */
.L_x_43:
[----:B------:R-:W-:Y:S05]  /*0fc0*/  @P2 BREAK B4 ;  /* 0x0000000000042942 */ /* 0x000fea0003800000 */
[----:B------:R-:W-:Y:S05]  /*0fd0*/  @P2 BRA `(.L_x_45) ;  /* 0x0000000000242947 */ /* 0x000fea0003800000 */
[----:B-12---:R-:W1:Y:S01]  /*0fe0*/  LDS R2, [UR16+0x8] ;  /* 0x00000810ff027984 */ /* 0x006e620008000800 */
[----:B---3--:R-:W-:-:S05]  /*0ff0*/  IMAD.MOV.U32 R3, RZ, RZ, 0x6000 ;  /* 0x00006000ff037424 */ /* 0x008fca00078e00ff */
[----:B-1----:R-:W-:-:S04]  /*1000*/  LOP3.LUT R2, R2, 0x4000, R3, 0xd8, !PT ;  /* 0x0000400002027812 */ /* 0x002fc800078ed803 */
[----:B------:R-:W-:-:S05]  /*1010*/  LOP3.LUT R2, R2, 0x400000, RZ, 0xb8, !PT ;  /* 0x0040000002027812 */ /* 0x000fca00078eb8ff */
[----:B------:R1:W-:Y:S02]  /*1020*/  STS [UR16+0x8], R2 ;  /* 0x00000802ff007988 */ /* 0x0003e40008000810 */
.L_x_44:
[----:B------:R-:W-:Y:S05]  /*1030*/  BSYNC B4 ;  /* 0x0000000000047941 */ /* 0x000fea0003800000 */
.L_x_35:
[----:B-12---:R-:W1:Y:S02]  /*1040*/  @!P2 LDS R2, [UR16+0x8] ;  /* 0x00000810ff02a984 */ /* 0x006e640008000800 */
[----:B-1----:R-:W-:-:S05]  /*1050*/  @!P2 LOP3.LUT R2, R2, 0x8000, RZ, 0xb8, !PT ;  /* 0x000080000202a812 */ /* 0x002fca00078eb8ff */
[----:B------:R1:W-:Y:S02]  /*1060*/  @!P2 STS [UR16+0x8], R2 ;  /* 0x00000802ff00a988 */ /* 0x0003e40008000810 */
.L_x_45:
[----:B------:R-:W-:Y:S05]  /*1070*/  BSYNC B3 ;  /* 0x0000000000037941 */ /* 0x000fea0003800000 */
.L_x_34:
[----:B------:R-:W-:Y:S05]  /*1080*/  WARPSYNC.ALL ;  /* 0x0000000000007948 */ /* 0x000fea0003800000 */
[----:B------:R-:W-:-:S04]  /*1090*/  UIADD3 UR5, UR5, 0x100, URZ ;  /* 0x0000010005057890 */ /* 0x000fc8000fffe03f */
[----:B------:R-:W-:-:S04]  /*10a0*/  UIADD3 UR28, UP0, UR5, UR28, URZ ;  /* 0x0000001c051c7290 */ /* 0x000fc8000ff1e03f */
[----:B------:R-:W-:Y:S01]  /*10b0*/  ULEA.HI.X.SX32 UR29, UR5, UR29, 0x1, UP0 ;  /* 0x0000001d051d7291 */ /* 0x000fe200080f0e3f */
[----:B------:R-:W-:Y:S11]  /*10c0*/  @P0 BRA `(.L_x_46) ;  /* 0x0000000000280947 */ /* 0x000ff60003800000 */
[----:B-12---:R-:W1:Y:S01]  /*10d0*/  S2R R2, SR_LANEID ;  /* 0x0000000000027919 */ /* 0x006e620000000000 */
[----:B------:R-:W-:Y:S05]  /*10e0*/  WARPSYNC.ALL ;  /* 0x0000000000007948 */ /* 0x000fea0003800000 */
[----:B-1----:R-:W-:-:S05]  /*10f0*/  IMAD.SHL.U32 R4, R2, 0x4, RZ ;  /* 0x0000000402047824 */ /* 0x002fca00078e00ff */
[----:B----45:R-:W1:Y:S01]  /*1100*/  LDS R5, [R4+UR16] ;  /* 0x0000001004057984 */ /* 0x030e620008000800 */
[----:B------:R-:W-:-:S05]  /*1110*/  IADD3 R2, P1, R4, UR28, RZ ;  /* 0x0000001c04027c10 */ /* 0x000fca000ff3e0ff */
[----:B---3--:R-:W-:-:S05]  /*1120*/  IMAD.X R3, RZ, RZ, UR29, P1 ;  /* 0x0000001dff037e24 */ /* 0x008fca00088e06ff */
[----:B-1----:R1:W2:Y:S01]  /*1130*/  ATOMG.E.EXCH.STRONG.GPU PT, RZ, [R2], R5 ;  /* 0x0000000502ff73a8 */ /* 0x0022a200041ee100 */
[----:B------:R-:W-:-:S04]  /*1140*/  DEPBAR {5,4,3,2,1,0} ;  /* 0x0000003f0000791a */ /* 0x000fc80000000000 */
[----:B------:R1:W-:Y:S01]  /*1150*/  UTMACCTL.IV [UR28] ;  /* 0x000000001c0079b9 */ /* 0x0003e20008000000 */
[----:B------:R-:W-:Y:S01]  /*1160*/  NOP ;  /* 0x0000000000007918 */ /* 0x000fe20000000000 */
.L_x_46:
[----:B------:R-:W-:Y:S05]  /*1170*/  @P0 BRA `(.L_x_47) ;  /* 0x00000000000c0947 */ /* 0x000fea0003800000 */
[----:B------:R0:W-:Y:S01]  /*1180*/  UTMACMDFLUSH ;  /* 0x00000000000079b7 */ /* 0x0001e20000000000 */
[----:B------:R-:W-:Y:S05]  /*1190*/  @P0 BRA `(.L_x_47) ;  /* 0x0000000000040947 */ /* 0x000fea0003800000 */
[----:B------:R-:W-:-:S04]  /*11a0*/  DEPBAR.LE SB0, 0x0 ;  /* 0x000080000000791a */ /* 0x000fc80000000000 */
.L_x_47:
[----:B------:R-:W-:Y:S05]  /*11b0*/  WARPSYNC.ALL ;  /* 0x0000000000007948 */ /* 0x000fea0003800000 */
[----:B--2---:R-:W-:Y:S01]  /*11c0*/  BAR.SYNC.DEFER_BLOCKING 0x0 ;  /* 0x0000000000007b1d */ /* 0x004fe20000010000 */
[----:B------:R-:W-:Y:S01]  /*11d0*/  ISETP.GE.AND P0, PT, R9, 0x1, PT ;  /* 0x000000010900780c */ /* 0x000fe20003f06270 */
[----:B------:R-:W-:Y:S01]  /*11e0*/  USHF.L.U32 UR15, UR30, 0x6, URZ ;  /* 0x000000061e0f7899 */ /* 0x000fe2000800063f */
[----:B------:R-:W-:Y:S02]  /*11f0*/  CS2R R24, SRZ ;  /* 0x0000000000187805 */ /* 0x000fe4000001ff00 */
[----:B------:R-:W-:-:S02]  /*1200*/  CS2R R26, SRZ ;  /* 0x00000000001a7805 */ /* 0x000fc4000001ff00 */
[----:B------:R-:W-:Y:S01]  /*1210*/  CS2R R28, SRZ ;  /* 0x00000000001c7805 */ /* 0x000fe2000001ff00 */
[----:B------:R-:W-:Y:S01]  /*1220*/  VOTEU.ALL UP0, P2 ;  /* 0x00000000003f7886 */ /* 0x000fe20001000000 */
[----:B------:R-:W-:Y:S01]  /*1230*/  UMOV UR6, 0x1 ;  /* 0x0000000100067882 */ /* 0x000fe20000000000 */
[----:B------:R-:W-:Y:S01]  /*1240*/  VOTEU.ALL UP1, P2 ;  /* 0x00000000003f7886 */ /* 0x000fe20001020000 */
[----:B------:R-:W-:Y:S01]  /*1250*/  VOTEU.ALL UP2, P2 ;  /* 0x00000000003f7886 */ /* 0x000fe20001040000 */
[----:B------:R-:W-:Y:S01]  /*1260*/  VOTEU.ALL UP3, P2 ;  /* 0x00000000003f7886 */ /* 0x000fe20001060000 */
[----:B------:R-:W-:-:S04]  /*1270*/  @!UP0 UIADD3 UR8, -UR6, 0x100000, URZ ;  /* 0x0010000006088890 */ /* 0x000fc8000fffe13f */
[----:B------:R-:W-:Y:S02]  /*1280*/  @!UP0 USHF.L.U32 UR9, UR8, 0xb, URZ ;  /* 0x0000000b08098899 */ /* 0x000fe4000800063f */
[----:B------:R-:W-:Y:S01]  /*1290*/  @!UP0 USHF.L.U32 UR8, UR8, 0x1, URZ ;  /* 0x0000000108088899 */ /* 0x000fe2000800063f */
[----:B------:R-:W-:Y:S01]  /*12a0*/  CS2R R30, SRZ ;  /* 0x00000000001e7805 */ /* 0x000fe2000001ff00 */
        /* <DEDUP_REMOVED lines=12> */
[----:B------:R-:W-:Y:S01]  /*1370*/  VOTEU.ALL UP0, P2 ;  /* 0x00000000003f7886 */ /* 0x000fe20001000000 */
[----:B------:R-:W-:Y:S01]  /*1380*/  CS2R R38, SRZ ;  /* 0x0000000000267805 */ /* 0x000fe2000001ff00 */
[----:B------:R-:W2:Y:S03]  /*1390*/  FENCE.VIEW.ASYNC.S ;  /* 0x00000000000073c6 */ /* 0x000ea60000000000 */
[----:B--2---:R-:W2:Y:S02]  /*13a0*/  @!UP0 SYNCS.EXCH.64 URZ, [UR16+0x8000], UR8 ;  /* 0x00800008103f85b2 */ /* 0x004ea40008000100 */
[----:B--2---:R-:W-:Y:S06]  /*13b0*/  BAR.SYNC.DEFER_BLOCKING 0x0 ;  /* 0x0000000000007b1d */ /* 0x004fec0000010000 */
[----:B------:R2:W4:Y:S02]  /*13c0*/  @!UP1 SYNCS.EXCH.64 URZ, [UR16+0x8008], UR10 ;  /* 0x0080080a103f95b2 */ /* 0x0005240008000100 */
[----:B----4-:R-:W-:Y:S01]  /*13d0*/  BAR.SYNC.DEFER_BLOCKING 0x0 ;  /* 0x0000000000007b1d */ /* 0x010fe20000010000 */
[----:B--2---:R-:W-:-:S05]  /*13e0*/  USHF.L.U32 UR11, UR31, 0x6, URZ ;  /* 0x000000061f0b7899 */ /* 0x004fca000800063f */
[----:B------:R2:W4:Y:S02]  /*13f0*/  @!UP2 SYNCS.EXCH.64 URZ, [UR16+0x8010], UR12 ;  /* 0x0080100c103fa5b2 */ /* 0x0005240008000100 */
[----:B----4-:R-:W-:Y:S06]  /*1400*/  BAR.SYNC.DEFER_BLOCKING 0x0 ;  /* 0x0000000000007b1d */ /* 0x010fec0000010000 */
[----:B------:R2:W4:Y:S01]  /*1410*/  @!UP3 SYNCS.EXCH.64 URZ, [UR16+0x8018], UR6 ;  /* 0x00801806103fb5b2 */ /* 0x0005220008000100 */
[----:B------:R-:W-:Y:S05]  /*1420*/  @!P0 BRA `(.L_x_48) ;  /* 0x0000000400288947 */ /* 0x000fea0003800000 */
[----:B------:R-:W2:Y:S01]  /*1430*/  LDC R4, c[0x0][0x230] ;  /* 0x00008c00ff047b82 */ /* 0x000ea20000000800 */
[----:B-1----:R-:W-:Y:S02]  /*1440*/  SHF.R.U32.HI R2, RZ, 0x5, R0 ;  /* 0x00000005ff027819 */ /* 0x002fe40000011600 */
[----:B------:R-:W-:Y:S02]  /*1450*/  CS2R R24, SRZ ;  /* 0x0000000000187805 */ /* 0x000fe4000001ff00 */
[----:B------:R-:W-:Y:S02]  /*1460*/  CS2R R26, SRZ ;  /* 0x00000000001a7805 */ /* 0x000fe4000001ff00 */
[----:B------:R-:W-:Y:S02]  /*1470*/  CS2R R28, SRZ ;  /* 0x00000000001c7805 */ /* 0x000fe4000001ff00 */
[----:B------:R-:W-:Y:S02]  /*1480*/  R2UR UR32, R2 ;  /* 0x00000000022072ca */ /* 0x000fe400000e0000 */
[----:B------:R-:W-:-:S02]  /*1490*/  CS2R R30, SRZ ;  /* 0x00000000001e7805 */ /* 0x000fc4000001ff00 */
[----:B------:R-:W-:Y:S02]  /*14a0*/  CS2R R32, SRZ ;  /* 0x0000000000207805 */ /* 0x000fe4000001ff00 */
[----:B------:R-:W-:Y:S02]  /*14b0*/  CS2R R34, SRZ ;  /* 0x0000000000227805 */ /* 0x000fe4000001ff00 */
[----:B------:R-:W-:Y:S02]  /*14c0*/  CS2R R36, SRZ ;  /* 0x0000000000247805 */ /* 0x000fe4000001ff00 */
[----:B------:R-:W-:Y:S01]  /*14d0*/  CS2R R38, SRZ ;  /* 0x0000000000267805 */ /* 0x000fe2000001ff00 */
[----:B------:R-:W-:Y:S01]  /*14e0*/  UMOV UR5, URZ ;  /* 0x0000003f00057c82 */ /* 0x000fe20008000000 */
[----:B------:R-:W-:-:S05]  /*14f0*/  UMOV UR10, URZ ;  /* 0x0000003f000a7c82 */ /* 0x000fca0008000000 */
.L_x_50:
[----:B----4-:R-:W-:Y:S01]  /*1500*/  BAR.SYNC.DEFER_BLOCKING 0x0 ;  /* 0x0000000000007b1d */ /* 0x010fe20000010000 */
[----:B------:R-:W-:Y:S01]  /*1510*/  ULEA UR33, UR5, UR16, 0x3 ;  /* 0x0000001005217291 */ /* 0x000fe2000f8e183f */
[----:B---3--:R-:W-:Y:S01]  /*1520*/  @!P2 IMAD.MOV.U32 R3, RZ, RZ, 0x2000 ;  /* 0x00002000ff03a424 */ /* 0x008fe200078e00ff */
[----:B------:R-:W-:Y:S01]  /*1530*/  ELECT P1, URZ, PT ;  /* 0x00000000003f782f */ /* 0x000fe20003820000 */
[----:B------:R-:W-:Y:S01]  /*1540*/  IMAD.U32 R2, RZ, RZ, UR4 ;  /* 0x00000004ff027e24 */ /* 0x000fe2000f8e00ff */
[----:B------:R-:W-:Y:S02]  /*1550*/  ULEA UR8, UR5, UR16, 0xc ;  /* 0x0000001005087291 */ /* 0x000fe4000f8e603f */
[----:B------:R-:W-:Y:S02]  /*1560*/  ISETP.LT.U32.AND P1, PT, R8, 0x20, P1 ;  /* 0x000000200800780c */ /* 0x000fe40000f21070 */
[----:B------:R-:W-:Y:S02]  /*1570*/  ELECT P0, URZ, PT ;  /* 0x00000000003f782f */ /* 0x000fe40003800000 */
[----:B------:R-:W-:Y:S01]  /*1580*/  SHF.L.U32 R2, R2, 0x1f, RZ ;  /* 0x0000001f02027819 */ /* 0x000fe200000006ff */
[----:B--2---:R-:W-:Y:S01]  /*1590*/  UIADD3 UR12, UR8, 0x4000, URZ ;  /* 0x00004000080c7890 */ /* 0x004fe2000fffe03f */
[----:B------:R-:W-:Y:S01]  /*15a0*/  ISETP.LT.U32.AND P0, PT, R8, 0x20, P0 ;  /* 0x000000200800780c */ /* 0x000fe20000701070 */
[----:B------:R-:W-:Y:S01]  /*15b0*/  UMOV UR14, UR10 ;  /* 0x0000000a000e7c82 */ /* 0x000fe20008000000 */
[----:B------:R-:W-:-:S02]  /*15c0*/  USHF.L.U32 UR17, UR32, 0x5, URZ ;  /* 0x0000000520117899 */ /* 0x000fc4000800063f */
[----:B------:R-:W-:Y:S02]  /*15d0*/  USHF.R.U32.HI UR20, URZ, 0x4, UR8 ;  /* 0x000000043f147899 */ /* 0x000fe40008011608 */
[----:B------:R-:W-:Y:S01]  /*15e0*/  ULOP3.LUT UR17, UR17, 0x80, URZ, 0xc0, !UPT ;  /* 0x0000008011117892 */ /* 0x000fe2000f8ec03f */
[----:B------:R-:W-:Y:S01]  /*15f0*/  VOTEU.ANY UP0, P1 ;  /* 0x00000000003f7886 */ /* 0x000fe20000800100 */
[----:B------:R-:W-:Y:S02]  /*1600*/  VOTEU.ANY UP2, P1 ;  /* 0x00000000003f7886 */ /* 0x000fe40000840100 */
[----:B------:R-:W-:Y:S01]  /*1610*/  ULEA.HI UR17, UR12, UR17, URZ, 0x1c ;  /* 0x000000110c117291 */ /* 0x000fe2000f8fe03f */
[----:B------:R1:W-:Y:S01]  /*1620*/  @!P2 SYNCS.ARRIVE.TRANS64 RZ, [UR33+0x8000], R3 ;  /* 0x00800003ffffa9a7 */ /* 0x0003e20008000021 */
[----:B------:R2:W-:Y:S06]  /*1630*/  MEMBAR.ALL.CTA ;  /* 0x0000000000007992 */ /* 0x0005ec0000008000 */
[----:B--2---:R-:W2:Y:S01]  /*1640*/  FENCE.VIEW.ASYNC.S ;  /* 0x00000000000073c6 */ /* 0x004ea20000000000 */
[----:B------:R-:W-:Y:S01]  /*1650*/  @UP0 UIADD3 UR9, UR33, 0x8000, URZ ;  /* 0x0000800021090890 */ /* 0x000fe2000fffe03f */
[----:B------:R-:W-:Y:S01]  /*1660*/  @UP0 UMOV UR6, UR24 ;  /* 0x0000001800060c82 */ /* 0x000fe20008000000 */
[----:B------:R-:W-:Y:S01]  /*1670*/  @UP0 UMOV UR7, UR25 ;  /* 0x0000001900070c82 */ /* 0x000fe20008000000 */
[----:B--2---:R-:W-:Y:S01]  /*1680*/  VOTEU.ANY UP1, P0 ;  /* 0x00000000003f7886 */ /* 0x004fe20000020100 */
[----:B------:R-:W-:Y:S01]  /*1690*/  VOTEU.ANY UP3, P0 ;  /* 0x00000000003f7886 */ /* 0x000fe20000060100 */
[----:B------:R-:W-:-:S02]  /*16a0*/  ULOP3.LUT UR17, UR17, 0x3fff, URZ, 0xc0, !UPT ;  /* 0x00003fff11117892 */ /* 0x000fc4000f8ec03f */
[----:B------:R-:W-:Y:S02]  /*16b0*/  USGXT.U32 UR20, UR20, 0xe ;  /* 0x0000000e1414789a */ /* 0x000fe40008000000 */
[----:B------:R-:W-:Y:S01]  /*16c0*/  @UP1 UIADD3 UR13, UR33, 0x8000, URZ ;  /* 0x00008000210d1890 */ /* 0x000fe2000fffe03f */
[----:B------:R-:W-:Y:S01]  /*16d0*/  @UP1 UMOV UR18, UR26 ;  /* 0x0000001a00121c82 */ /* 0x000fe20008000000 */
[----:B------:R-:W-:Y:S01]  /*16e0*/  @UP1 UMOV UR19, UR27 ;  /* 0x0000001b00131c82 */ /* 0x000fe20008000000 */
[----:B------:R-:W-:Y:S01]  /*16f0*/  UMOV UR21, 0x80000020 ;  /* 0x8000002000157882 */ /* 0x000fe20000000000 */
[----:B------:R-:W-:Y:S01]  /*1700*/  UMOV UR22, UR17 ;  /* 0x0000001100167c82 */ /* 0x000fe20008000000 */
[----:B------:R-:W-:Y:S01]  /*1710*/  UMOV UR23, 0x80000020 ;  /* 0x8000002000177882 */ /* 0x000fe20000000000 */
[----:B------:R-:W-:Y:S06]  /*1720*/  BAR.SYNC.DEFER_BLOCKING 0x0 ;  /* 0x0000000000007b1d */ /* 0x000fec0000010000 */
[----:B------:R1:W-:Y:S02]  /*1730*/  @UP2 UTMALDG.2D [UR8], [UR6] ;  /* 0x00000008060025b4 */ /* 0x0003e40008008000 */
[----:B------:R-:W-:Y:S06]  /*1740*/  BAR.SYNC.DEFER_BLOCKING 0x0 ;  /* 0x0000000000007b1d */ /* 0x000fec0000010000 */
[----:B------:R1:W-:Y:S02]  /*1750*/  @UP3 UTMALDG.2D [UR12], [UR18] ;  /* 0x0000000c120035b4 */ /* 0x0003e40008008000 */
[----:B------:R-:W-:Y:S06]  /*1760*/  BAR.SYNC.DEFER_BLOCKING 0x0 ;  /* 0x0000000000007b1d */ /* 0x000fec0000010000 */
[----:B------:R-:W2:Y:S02]  /*1770*/  SYNCS.PHASECHK.TRANS64.TRYWAIT P0, [UR33+0x8000], R2 ;  /* 0x00800002ff0075a7 */ /* 0x000ea40008000161 */
[----:B-12---:R-:W-:Y:S05]  /*1780*/  @!P0 BRA `(.L_x_49) ;  /* 0x00000004001c8947 */ /* 0x006fea0003800000 */
.L_x_51:
[----:B------:R-:W-:Y:S02]  /*1790*/  WARPGROUP.DEPBAR.LE gsb0, 0x0 ;  /* 0x00008000000079c5 */ /* 0x000fe40000010000 */
[----:B------:R-:W-:Y:S01]  /*17a0*/  WARPGROUP.ARRIVE ;  /* 0x00000000000079c5 */ /* 0x000fe20000000000 */
[----:B------:R-:W-:Y:S01]  /*17b0*/  UIADD3 UR10, UR10, 0x40, URZ ;  /* 0x000000400a0a7890 */ /* 0x000fe2000fffe03f */
[----:B------:R-:W-:Y:S01]  /*17c0*/  UMOV UR6, UR20 ;  /* 0x0000001400067c82 */ /* 0x000fe20008000000 */
[----:B------:R-:W-:Y:S01]  /*17d0*/  UMOV UR7, URZ ;  /* 0x0000003f00077c82 */ /* 0x000fe20008000000 */
[----:B------:R-:W-:Y:S02]  /*17e0*/  UIADD3 UR5, UR5, 0x1, URZ ;  /* 0x0000000105057890 */ /* 0x000fe4000fffe03f */
[----:B------:R-:W-:Y:S01]  /*17f0*/  QGMMA.64x32x32.F32.E4M3.E4M3 R24, gdesc[UR20], R24 ;  /* 0x00600000141879f3 */ /* 0x000fe20008700818 */
[----:B------:R-:W-:Y:S01]  /*1800*/  UMOV UR22, 0xfffffffe ;  /* 0xfffffffe00167882 */ /* 0x000fe20000000000 */
[----:B------:R-:W-:Y:S01]  /*1810*/  UMOV UR23, 0x7fffffdf ;  /* 0x7fffffdf00177882 */ /* 0x000fe20000000000 */
[----:B------:R-:W-:Y:S01]  /*1820*/  ISETP.LE.AND P0, PT, R4, UR10, PT ;  /* 0x0000000a04007c0c */ /* 0x000fe2000bf03270 */
[----:B------:R-:W-:-:S02]  /*1830*/  UIADD3.64 UR20, UR6, -UR22, URZ ;  /* 0x8000001606147297 */ /* 0x000fc4000fffe03f */
[----:B------:R-:W-:Y:S01]  /*1840*/  UISETP.NE.U32.AND UP0, UPT, UR5, 0x4, UPT ;  /* 0x000000040500788c */ /* 0x000fe2000bf05070 */
[----:B------:R-:W-:Y:S01]  /*1850*/  UMOV UR6, UR17 ;  /* 0x0000001100067c82 */ /* 0x000fe20008000000 */
[----:B------:R-:W-:Y:S02]  /*1860*/  UMOV UR7, URZ ;  /* 0x0000003f00077c82 */ /* 0x000fe40008000000 */
[----:B------:R-:W-:Y:S02]  /*1870*/  USEL UR5, UR5, URZ, UP0 ;  /* 0x0000003f05057287 */ /* 0x000fe40008000000 */
[----:B------:R-:W-:Y:S02]  /*1880*/  UIADD3.64 UR22, UR6, -UR22, URZ ;  /* 0x8000001606167297 */ /* 0x000fe4000fffe03f */
[----:B------:R-:W-:-:S04]  /*1890*/  USEL UR6, URZ, 0x1, UP0 ;  /* 0x000000013f067887 */ /* 0x000fc80008000000 */
[----:B------:R-:W-:-:S03]  /*18a0*/  ULOP3.LUT UR4, UR4, UR6, URZ, 0x3c, !UPT ;  /* 0x0000000604047292 */ /* 0x000fc6000f8e3c3f */
[----:B------:R-:W-:Y:S01]  /*18b0*/  QGMMA.64x32x32.F32.E4M3.E4M3 R24, gdesc[UR20], R24, gsb0 ;  /* 0x00600000141879f3 */ /* 0x000fe20008000818 */
[----:B------:R-:W-:Y:S08]  /*18c0*/  @!P0 BRA `(.L_x_50) ;  /* 0xfffffffc000c8947 */ /* 0x000ff0000383ffff */
.L_x_48:
[----:B------:R-:W-:Y:S02]  /*18d0*/  WARPGROUP.DEPBAR.LE gsb0, 0x0 ;  /* 0x00008000000079c5 */ /* 0x000fe40000010000 */
[----:B----4-:R-:W-:Y:S01]  /*18e0*/  BAR.SYNC.DEFER_BLOCKING 0x0 ;  /* 0x0000000000007b1d */ /* 0x010fe20000010000 */
[C---:B-1----:R-:W-:Y:S01]  /*18f0*/  IMAD.SHL.U32 R2, R0.reuse, 0x20, RZ ;  /* 0x0000002000027824 */ /* 0x042fe200078e00ff */
[----:B-----5:R-:W-:Y:S01]  /*1900*/  SHF.R.U32.HI R5, RZ, 0x2, R0 ;  /* 0x00000002ff057819 */ /* 0x020fe20000011600 */
[C---:B------:R-:W-:Y:S01]  /*1910*/  IMAD.SHL.U32 R4, R0.reuse, 0x2, RZ ;  /* 0x0000000200047824 */ /* 0x040fe200078e00ff */
[----:B------:R-:W-:Y:S01]  /*1920*/  F2FP.SATFINITE.E4M3.F32.PACK_AB_MERGE_C R24, R25, R24, RZ ;  /* 0x000000181918723e */ /* 0x000fe200048070ff */
[----:B---3--:R-:W-:Y:S01]  /*1930*/  IMAD.SHL.U32 R3, R0, 0x10, RZ ;  /* 0x0000001000037824 */ /* 0x008fe200078e00ff */
[----:B------:R-:W-:Y:S02]  /*1940*/  LOP3.LUT R2, R2, 0xc00, RZ, 0xc0, !PT ;  /* 0x00000c0002027812 */ /* 0x000fe400078ec0ff */
[----:B------:R-:W-:-:S02]  /*1950*/  ELECT P0, URZ, PT ;  /* 0x00000000003f782f */ /* 0x000fc40003800000 */
[----:B------:R-:W-:Y:S01]  /*1960*/  LOP3.LUT R4, R4, 0x36, RZ, 0xc0, !PT ;  /* 0x0000003604047812 */ /* 0x000fe200078ec0ff */
[----:B------:R-:W-:Y:S01]  /*1970*/  UMOV UR17, UR15 ;  /* 0x0000000f00117c82 */ /* 0x000fe20008000000 */
[----:B------:R-:W-:Y:S01]  /*1980*/  LOP3.LUT R2, R2, 0x1c0, R3, 0xf8, !PT ;  /* 0x000001c002027812 */ /* 0x000fe200078ef803 */
[----:B------:R-:W-:Y:S01]  /*1990*/  UMOV UR18, UR11 ;  /* 0x0000000b00127c82 */ /* 0x000fe20008000000 */
[----:B------:R-:W-:Y:S02]  /*19a0*/  LOP3.LUT R5, R4, 0x20, R5, 0x78, !PT ;  /* 0x0000002004057812 */ /* 0x000fe400078e7805 */
[----:B------:R-:W-:Y:S02]  /*19b0*/  F2FP.SATFINITE.E4M3.F32.PACK_AB_MERGE_C R26, R27, R26, RZ ;  /* 0x0000001a1b1a723e */ /* 0x000fe400048070ff */
[----:B------:R-:W-:Y:S02]  /*19c0*/  LOP3.LUT R5, R2, R5, RZ, 0xfc, !PT ;  /* 0x0000000502057212 */ /* 0x000fe400078efcff */
[----:B------:R-:W-:-:S02]  /*19d0*/  F2FP.SATFINITE.E4M3.F32.PACK_AB_MERGE_C R28, R29, R28, RZ ;  /* 0x0000001c1d1c723e */ /* 0x000fc400048070ff */
[----:B------:R-:W-:Y:S02]  /*19e0*/  F2FP.SATFINITE.E4M3.F32.PACK_AB_MERGE_C R30, R31, R30, RZ ;  /* 0x0000001e1f1e723e */ /* 0x000fe400048070ff */
[----:B------:R-:W-:Y:S01]  /*19f0*/  F2FP.SATFINITE.E4M3.F32.PACK_AB_MERGE_C R32, R33, R32, RZ ;  /* 0x000000202120723e */ /* 0x000fe200048070ff */
[----:B------:R-:W1:Y:S02]  /*1a00*/  @!P2 SYNCS.CCTL.IV [UR16+0x8000] ;  /* 0x00800000ff00a9b1 */ /* 0x000e640008000010 */
[----:B-1----:R-:W-:Y:S01]  /*1a10*/  BAR.SYNC.DEFER_BLOCKING 0x0 ;  /* 0x0000000000007b1d */ /* 0x002fe20000010000 */
[----:B------:R-:W-:Y:S02]  /*1a20*/  F2FP.SATFINITE.E4M3.F32.PACK_AB_MERGE_C R34, R35, R34, RZ ;  /* 0x000000222322723e */ /* 0x000fe400048070ff */
[----:B------:R-:W-:Y:S02]  /*1a30*/  F2FP.SATFINITE.E4M3.F32.PACK_AB_MERGE_C R36, R37, R36, RZ ;  /* 0x000000242524723e */ /* 0x000fe400048070ff */
[----:B------:R-:W-:-:S02]  /*1a40*/  F2FP.SATFINITE.E4M3.F32.PACK_AB_MERGE_C R38, R39, R38, RZ ;  /* 0x000000262726723e */ /* 0x000fc400048070ff */
[----:B------:R-:W-:Y:S02]  /*1a50*/  LOP3.LUT R3, R5, 0x10, RZ, 0x3c, !PT ;  /* 0x0000001005037812 */ /* 0x000fe400078e3cff */
[----:B------:R-:W-:-:S13]  /*1a60*/  ISETP.LT.U32.AND P0, PT, R8, 0x20, P0 ;  /* 0x000000200800780c */ /* 0x000fda0000701070 */
[----:B------:R-:W-:Y:S01]  /*1a70*/  VOTEU.ANY UP0, P0 ;  /* 0x00000000003f7886 */ /* 0x000fe20000000100 */
[----:B------:R-:W-:Y:S01]  /*1a80*/  VOTEU.ANY UP1, P0 ;  /* 0x00000000003f7886 */ /* 0x000fe20000020100 */
[----:B------:R-:W1:Y:S02]  /*1a90*/  @!P2 SYNCS.CCTL.IV [UR16+0x8008] ;  /* 0x00800800ff00a9b1 */ /* 0x000e640008000010 */
[----:B-1----:R-:W-:Y:S06]  /*1aa0*/  BAR.SYNC.DEFER_BLOCKING 0x0 ;  /* 0x0000000000007b1d */ /* 0x002fec0000010000 */
[----:B--2---:R-:W-:Y:S01]  /*1ab0*/  @UP0 UMOV UR6, UR28 ;  /* 0x0000001c00060c82 */ /* 0x004fe20008000000 */
[----:B------:R-:W-:Y:S01]  /*1ac0*/  @UP0 UMOV UR7, UR29 ;  /* 0x0000001d00070c82 */ /* 0x000fe20008000000 */
[----:B------:R-:W1:Y:S02]  /*1ad0*/  @!P2 SYNCS.CCTL.IV [UR16+0x8010] ;  /* 0x00801000ff00a9b1 */ /* 0x000e640008000010 */
[----:B-1----:R-:W-:Y:S06]  /*1ae0*/  BAR.SYNC.DEFER_BLOCKING 0x0 ;  /* 0x0000000000007b1d */ /* 0x002fec0000010000 */
[----:B------:R-:W1:Y:S02]  /*1af0*/  @!P2 SYNCS.CCTL.IV [UR16+0x8018] ;  /* 0x00801800ff00a9b1 */ /* 0x000e640008000010 */
[----:B-1----:R-:W-:Y:S04]  /*1b00*/  STS.U16 [R5+UR16], R24 ;  /* 0x0000001805007988 */ /* 0x002fe80008000410 */
[----:B------:R-:W-:Y:S04]  /*1b10*/  STS.U16 [R5+UR16+0x200], R26 ;  /* 0x0002001a05007988 */ /* 0x000fe80008000410 */
[----:B------:R-:W-:Y:S04]  /*1b20*/  STS.U16 [R5+UR16+0x8], R28 ;  /* 0x0000081c05007988 */ /* 0x000fe80008000410 */
[----:B------:R-:W-:Y:S04]  /*1b30*/  STS.U16 [R5+UR16+0x208], R30 ;  /* 0x0002081e05007988 */ /* 0x000fe80008000410 */
[----:B------:R-:W-:Y:S04]  /*1b40*/  STS.U16 [R3+UR16], R32 ;  /* 0x0000002003007988 */ /* 0x000fe80008000410 */
[----:B------:R-:W-:Y:S04]  /*1b50*/  STS.U16 [R3+UR16+0x200], R34 ;  /* 0x0002002203007988 */ /* 0x000fe80008000410 */
[----:B------:R-:W-:Y:S04]  /*1b60*/  STS.U16 [R3+UR16+0x8], R36 ;  /* 0x0000082403007988 */ /* 0x000fe80008000410 */
[----:B------:R-:W-:Y:S01]  /*1b70*/  STS.U16 [R3+UR16+0x208], R38 ;  /* 0x0002082603007988 */ /* 0x000fe20008000410 */
[----:B------:R1:W-:Y:S06]  /*1b80*/  MEMBAR.ALL.CTA ;  /* 0x0000000000007992 */ /* 0x0003ec0000008000 */
[----:B-1----:R-:W1:Y:S02]  /*1b90*/  FENCE.VIEW.ASYNC.S ;  /* 0x00000000000073c6 */ /* 0x002e640000000000 */
[----:B-1----:R-:W-:Y:S06]  /*1ba0*/  BAR.SYNC.DEFER_BLOCKING 0x0 ;  /* 0x0000000000007b1d */ /* 0x002fec0000010000 */
[----:B------:R1:W-:Y:S01]  /*1bb0*/  @UP1 UTMASTG.2D [UR16], [UR6] ;  /* 0x00000010060013b5 */ /* 0x0003e20008008000 */
[----:B------:R0:W-:Y:S01]  /*1bc0*/  UTMACMDFLUSH ;  /* 0x00000000000079b7 */ /* 0x0001e20000000000 */
[----:B------:R-:W-:-:S04]  /*1bd0*/  DEPBAR.LE SB0, 0x0 ;  /* 0x000080000000791a */ /* 0x000fc80000000000 */
[----:B------:R-:W-:Y:S06]  /*1be0*/  BAR.SYNC.DEFER_BLOCKING 0x0 ;  /* 0x0000000000007b1d */ /* 0x000fec0000010000 */
[----:B-1----:R-:W-:Y:S05]  /*1bf0*/  EXIT ;  /* 0x000000000000794d */ /* 0x002fea0003800000 */
.L_x_49:
[----:B------:R-:W1:Y:S02]  /*1c00*/  SYNCS.PHASECHK.TRANS64.TRYWAIT P0, [UR33+0x8000], R2 ;  /* 0x00800002ff0075a7 */ /* 0x000e640008000161 */
[----:B-1----:R-:W-:Y:S05]  /*1c10*/  @!P0 BRA `(.L_x_49) ;  /* 0xfffffffc00f88947 */ /* 0x002fea000383ffff */
[----:B------:R-:W-:Y:S05]  /*1c20*/  BRA `(.L_x_51) ;  /* 0xfffffff800d87947 */ /* 0x000fea000383ffff */
.L_x_52:
[----:B------:R-:W-:-:S00]  /*1c30*/  BRA `(.L_x_52) ;  /* 0xfffffffc00fc7947 */ /* 0x000fc0000383ffff */
[----:B------:R-:W-:-:S00]  /*1c40*/  NOP ;  /* 0x0000000000007918 */ /* 0x000fc00000000000 */
        /* <DEDUP_REMOVED lines=11> */
.L_x_53:


//--------------------- .nv.shared.gluon_wgmma    --------------------------
	.section	.nv.shared.gluon_wgmma,"aw",@nobits
	.sectionflags	@""
	.align	16
	.zero		1024


//--------------------- .nv.shared.reserved.0     --------------------------
	.section	.nv.shared.reserved.0,"aw",@nobits
	.weak		__nv_reservedSMEM_offset_0_alias
	.size		__nv_reservedSMEM_offset_0_alias, 0, 0
	.other		__nv_reservedSMEM_offset_0_alias,@"STO_CUDA_RESERVED_SHARED STV_DEFAULT"
__nv_reservedSMEM_offset_0_alias:
	.zero		0


//--------------------- .nv.constant0.gluon_wgmma --------------------------
	.section	.nv.constant0.gluon_wgmma,"a",@progbits
	.sectionflags	@""
	.align	4
.nv.constant0.gluon_wgmma:
	.zero		608


//--------------------- SYMBOLS --------------------------

	.type		.nv.reservedSmem.offset0,@object
	.size		.nv.reservedSmem.offset0,0x4
